def attn_fwd(
    Q,
    K,
    V,
    Out,
    Lse,
    sm_scale,
    stride_qz,
    stride_qh,
    stride_qm,
    stride_qk,
    stride_kz,
    stride_kh,
    stride_kn,
    stride_kk,
    stride_vz,
    stride_vh,
    stride_vn,
    stride_vk,
    stride_oz,
    stride_oh,
    stride_om,
    stride_ok,
    seqlen_q,
    seqlen_k,
    BLOCK_M: tl.constexpr,
    BLOCK_N: tl.constexpr,
    HEAD_DIM: tl.constexpr,
    CAUSAL: tl.constexpr,
):
    start_m = tl.program_id(0)
    off_hz = tl.program_id(1)
    q_off = off_hz * stride_qh
    k_off = off_hz * stride_kh
    v_off = off_hz * stride_vh
    offs_m = start_m * BLOCK_M + tl.arange(0, BLOCK_M)
    offs_d = tl.arange(0, HEAD_DIM)
    offs_n = tl.arange(0, BLOCK_N)
    q_ptrs = Q + q_off + offs_m[:, None] * stride_qm + offs_d[None, :] * stride_qk
    k_ptrs = K + k_off + offs_d[:, None] * stride_kk + offs_n[None, :] * stride_kn
    v_ptrs = V + v_off + offs_n[:, None] * stride_vn + offs_d[None, :] * stride_vk
    m_i = tl.full([BLOCK_M], float("-inf"), dtype=tl.float32)
    l_i = tl.zeros([BLOCK_M], dtype=tl.float32) + 1.0
    acc = tl.zeros([BLOCK_M, HEAD_DIM], dtype=tl.float32)
    q = tl.load(q_ptrs)
    acc, l_i, m_i = _attn_fwd_inner(
        acc,
        l_i,
        m_i,
        q,
        k_ptrs,
        v_ptrs,
        sm_scale,
        stride_kn,
        stride_vn,
        start_m,
        seqlen_k,
        BLOCK_M,
        BLOCK_N,
        HEAD_DIM,
        CAUSAL,
    )
    acc = acc / l_i[:, None]
    lse = m_i + tl.math.log2(l_i) / 1.4426950408889634
    o_ptrs = (
        Out
        + off_hz * stride_oh
        + offs_m[:, None] * stride_om
        + offs_d[None, :] * stride_ok
    )
    tl.store(o_ptrs, acc.to(Out.dtype.element_ty))
    tl.store(Lse + off_hz * seqlen_q + offs_m, lse)

# config = {"BLOCK_M": 256, "BLOCK_N": 16, "HEAD_DIM": 256, "arch": "sm_80", "causal": true, "dtype": "bf16", "num_stages": 4, "num_warps": 16}
# arch = sm_80


// ===== COMPILED SASS (sm_80) =====

	.target	sm_80

	.elftype	@"ET_EXEC"


//--------------------- .note.nv.tkinfo           --------------------------
	.section	.note.nv.tkinfo,"",@"SHT_NOTE"
	.sectionflags	@"SHF_NOTE_NV_TKINFO"
	.tkinfo
        /*0018*/ 	.word	0x00000002
        /*0030*/ 	.string	""
        /*0030*/ 	.string	"ptxas"
        /*0030*/ 	.string	"Cuda compilation tools, release 13.0, V13.0.88"
        /*0030*/ 	.string	"Build cuda_13.0.r13.0/compiler.36424714_0"
        /*0030*/ 	.string	"-v  -suppress-debug-info  -lineinfo  -arch sm_80 "



//--------------------- .note.nv.cuinfo           --------------------------
	.section	.note.nv.cuinfo,"",@"SHT_NOTE"
	.sectionflags	@"SHF_NOTE_NV_CUINFO"
        /*0018*/ 	.short	0x0002
        /*001a*/ 	.short	0x0050
        /*001c*/ 	.short	0x0082
	.zero		2


//--------------------- .nv.info                  --------------------------
	.section	.nv.info,"",@"SHT_CUDA_INFO"
	.align	4


	//----- nvinfo : EIATTR_REGCOUNT
	.align		4
        /*0000*/ 	.byte	0x04, 0x2f
        /*0002*/ 	.short	(.L_2 - .L_1)
	.align		4
.L_1:
        /*0004*/ 	.word	index@(attn_fwd)
        /*0008*/ 	.word	0x00000040


	//----- nvinfo : EIATTR_FRAME_SIZE
	.align		4
.L_2:
        /*000c*/ 	.byte	0x04, 0x11
        /*000e*/ 	.short	(.L_4 - .L_3)
	.align		4
.L_3:
        /*0010*/ 	.word	index@(attn_fwd)
        /*0014*/ 	.word	0x00000348


	//----- nvinfo : EIATTR_MIN_STACK_SIZE
	.align		4
.L_4:
        /*0018*/ 	.byte	0x04, 0x12
        /*001a*/ 	.short	(.L_6 - .L_5)
	.align		4
.L_5:
        /*001c*/ 	.word	index@(attn_fwd)
        /*0020*/ 	.word	0x00000348
.L_6:


//--------------------- .nv.info.attn_fwd         --------------------------
	.section	.nv.info.attn_fwd,"",@"SHT_CUDA_INFO"
	.sectionflags	@""
	.align	4


	//----- nvinfo : EIATTR_CUDA_API_VERSION
	.align		4
        /*0000*/ 	.byte	0x04, 0x37
        /*0002*/ 	.short	(.L_8 - .L_7)
.L_7:
        /*0004*/ 	.word	0x00000082


	//----- nvinfo : EIATTR_SW2861232_WAR
	.align		4
.L_8:
        /*0008*/ 	.byte	0x01, 0x35
	.zero		2


	//----- nvinfo : EIATTR_PARAM_CBANK
	.align		4
        /*000c*/ 	.byte	0x04, 0x0a
        /*000e*/ 	.short	(.L_10 - .L_9)
	.align		4
.L_9:
        /*0010*/ 	.word	index@(.nv.constant0.attn_fwd)
        /*0014*/ 	.short	0x0160
        /*0016*/ 	.short	0x0088


	//----- nvinfo : EIATTR_CBANK_PARAM_SIZE
	.align		4
.L_10:
        /*0018*/ 	.byte	0x03, 0x19
        /*001a*/ 	.short	0x0088


	//----- nvinfo : EIATTR_KPARAM_INFO
	.align		4
        /*001c*/ 	.byte	0x04, 0x17
        /*001e*/ 	.short	(.L_12 - .L_11)
.L_11:
        /*0020*/ 	.word	0x00000000
        /*0024*/ 	.short	0x0019
        /*0026*/ 	.short	0x0080
        /*0028*/ 	.byte	0x00, 0xf4, 0x21, 0x00


	//----- nvinfo : EIATTR_KPARAM_INFO
	.align		4
.L_12:
        /*002c*/ 	.byte	0x04, 0x17
        /*002e*/ 	.short	(.L_14 - .L_13)
.L_13:
        /*0030*/ 	.word	0x00000000
        /*0034*/ 	.short	0x0018
        /*0036*/ 	.short	0x0078
        /*0038*/ 	.byte	0x00, 0xf4, 0x21, 0x00


	//----- nvinfo : EIATTR_KPARAM_INFO
	.align		4
.L_14:
        /*003c*/ 	.byte	0x04, 0x17
        /*003e*/ 	.short	(.L_16 - .L_15)
.L_15:
        /*0040*/ 	.word	0x00000000
        /*0044*/ 	.short	0x0017
        /*0046*/ 	.short	0x0070
        /*0048*/ 	.byte	0x00, 0xf0, 0x11, 0x00


	//----- nvinfo : EIATTR_KPARAM_INFO
	.align		4
.L_16:
        /*004c*/ 	.byte	0x04, 0x17
        /*004e*/ 	.short	(.L_18 - .L_17)
.L_17:
        /*0050*/ 	.word	0x00000000
        /*0054*/ 	.short	0x0016
        /*0056*/ 	.short	0x006c
        /*0058*/ 	.byte	0x00, 0xf0, 0x11, 0x00


	//----- nvinfo : EIATTR_KPARAM_INFO
	.align		4
.L_18:
        /*005c*/ 	.byte	0x04, 0x17
        /*005e*/ 	.short	(.L_20 - .L_19)
.L_19:
        /*0060*/ 	.word	0x00000000
        /*0064*/ 	.short	0x0015
        /*0066*/ 	.short	0x0068
        /*0068*/ 	.byte	0x00, 0xf0, 0x11, 0x00


	//----- nvinfo : EIATTR_KPARAM_INFO
	.align		4
.L_20:
        /*006c*/ 	.byte	0x04, 0x17
        /*006e*/ 	.short	(.L_22 - .L_21)
.L_21:
        /*0070*/ 	.word	0x00000000
        /*0074*/ 	.short	0x0014
        /*0076*/ 	.short	0x0064
        /*0078*/ 	.byte	0x00, 0xf0, 0x11, 0x00


	//----- nvinfo : EIATTR_KPARAM_INFO
	.align		4
.L_22:
        /*007c*/ 	.byte	0x04, 0x17
        /*007e*/ 	.short	(.L_24 - .L_23)
.L_23:
        /*0080*/ 	.word	0x00000000
        /*0084*/ 	.short	0x0013
        /*0086*/ 	.short	0x0060
        /*0088*/ 	.byte	0x00, 0xf0, 0x11, 0x00


	//----- nvinfo : EIATTR_KPARAM_INFO
	.align		4
.L_24:
        /*008c*/ 	.byte	0x04, 0x17
        /*008e*/ 	.short	(.L_26 - .L_25)
.L_25:
        /*0090*/ 	.word	0x00000000
        /*0094*/ 	.short	0x0012
        /*0096*/ 	.short	0x005c
        /*0098*/ 	.byte	0x00, 0xf0, 0x11, 0x00


	//----- nvinfo : EIATTR_KPARAM_INFO
	.align		4
.L_26:
        /*009c*/ 	.byte	0x04, 0x17
        /*009e*/ 	.short	(.L_28 - .L_27)
.L_27:
        /*00a0*/ 	.word	0x00000000
        /*00a4*/ 	.short	0x0011
        /*00a6*/ 	.short	0x0058
        /*00a8*/ 	.byte	0x00, 0xf0, 0x11, 0x00


	//----- nvinfo : EIATTR_KPARAM_INFO
	.align		4
.L_28:
        /*00ac*/ 	.byte	0x04, 0x17
        /*00ae*/ 	.short	(.L_30 - .L_29)
.L_29:
        /*00b0*/ 	.word	0x00000000
        /*00b4*/ 	.short	0x0010
        /*00b6*/ 	.short	0x0054
        /*00b8*/ 	.byte	0x00, 0xf0, 0x11, 0x00


	//----- nvinfo : EIATTR_KPARAM_INFO
	.align		4
.L_30:
        /*00bc*/ 	.byte	0x04, 0x17
        /*00be*/ 	.short	(.L_32 - .L_31)
.L_31:
        /*00c0*/ 	.word	0x00000000
        /*00c4*/ 	.short	0x000f
        /*00c6*/ 	.short	0x0050
        /*00c8*/ 	.byte	0x00, 0xf0, 0x11, 0x00


	//----- nvinfo : EIATTR_KPARAM_INFO
	.align		4
.L_32:
        /*00cc*/ 	.byte	0x04, 0x17
        /*00ce*/ 	.short	(.L_34 - .L_33)
.L_33:
        /*00d0*/ 	.word	0x00000000
        /*00d4*/ 	.short	0x000e
        /*00d6*/ 	.short	0x004c
        /*00d8*/ 	.byte	0x00, 0xf0, 0x11, 0x00


	//----- nvinfo : EIATTR_KPARAM_INFO
	.align		4
.L_34:
        /*00dc*/ 	.byte	0x04, 0x17
        /*00de*/ 	.short	(.L_36 - .L_35)
.L_35:
        /*00e0*/ 	.word	0x00000000
        /*00e4*/ 	.short	0x000d
        /*00e6*/ 	.short	0x0048
        /*00e8*/ 	.byte	0x00, 0xf0, 0x11, 0x00


	//----- nvinfo : EIATTR_KPARAM_INFO
	.align		4
.L_36:
        /*00ec*/ 	.byte	0x04, 0x17
        /*00ee*/ 	.short	(.L_38 - .L_37)
.L_37:
        /*00f0*/ 	.word	0x00000000
        /*00f4*/ 	.short	0x000c
        /*00f6*/ 	.short	0x0044
        /*00f8*/ 	.byte	0x00, 0xf0, 0x11, 0x00


	//----- nvinfo : EIATTR_KPARAM_INFO
	.align		4
.L_38:
        /*00fc*/ 	.byte	0x04, 0x17
        /*00fe*/ 	.short	(.L_40 - .L_39)
.L_39:
        /*0100*/ 	.word	0x00000000
        /*0104*/ 	.short	0x000b
        /*0106*/ 	.short	0x0040
        /*0108*/ 	.byte	0x00, 0xf0, 0x11, 0x00


	//----- nvinfo : EIATTR_KPARAM_INFO
	.align		4
.L_40:
        /*010c*/ 	.byte	0x04, 0x17
        /*010e*/ 	.short	(.L_42 - .L_41)
.L_41:
        /*0110*/ 	.word	0x00000000
        /*0114*/ 	.short	0x000a
        /*0116*/ 	.short	0x003c
        /*0118*/ 	.byte	0x00, 0xf0, 0x11, 0x00


	//----- nvinfo : EIATTR_KPARAM_INFO
	.align		4
.L_42:
        /*011c*/ 	.byte	0x04, 0x17
        /*011e*/ 	.short	(.L_44 - .L_43)
.L_43:
        /*0120*/ 	.word	0x00000000
        /*0124*/ 	.short	0x0009
        /*0126*/ 	.short	0x0038
        /*0128*/ 	.byte	0x00, 0xf0, 0x11, 0x00


	//----- nvinfo : EIATTR_KPARAM_INFO
	.align		4
.L_44:
        /*012c*/ 	.byte	0x04, 0x17
        /*012e*/ 	.short	(.L_46 - .L_45)
.L_45:
        /*0130*/ 	.word	0x00000000
        /*0134*/ 	.short	0x0008
        /*0136*/ 	.short	0x0034
        /*0138*/ 	.byte	0x00, 0xf0, 0x11, 0x00


	//----- nvinfo : EIATTR_KPARAM_INFO
	.align		4
.L_46:
        /*013c*/ 	.byte	0x04, 0x17
        /*013e*/ 	.short	(.L_48 - .L_47)
.L_47:
        /*0140*/ 	.word	0x00000000
        /*0144*/ 	.short	0x0007
        /*0146*/ 	.short	0x0030
        /*0148*/ 	.byte	0x00, 0xf0, 0x11, 0x00


	//----- nvinfo : EIATTR_KPARAM_INFO
	.align		4
.L_48:
        /*014c*/ 	.byte	0x04, 0x17
        /*014e*/ 	.short	(.L_50 - .L_49)
.L_49:
        /*0150*/ 	.word	0x00000000
        /*0154*/ 	.short	0x0006
        /*0156*/ 	.short	0x002c
        /*0158*/ 	.byte	0x00, 0xf0, 0x11, 0x00


	//----- nvinfo : EIATTR_KPARAM_INFO
	.align		4
.L_50:
        /*015c*/ 	.byte	0x04, 0x17
        /*015e*/ 	.short	(.L_52 - .L_51)
.L_51:
        /*0160*/ 	.word	0x00000000
        /*0164*/ 	.short	0x0005
        /*0166*/ 	.short	0x0028
        /*0168*/ 	.byte	0x00, 0xf0, 0x11, 0x00


	//----- nvinfo : EIATTR_KPARAM_INFO
	.align		4
.L_52:
        /*016c*/ 	.byte	0x04, 0x17
        /*016e*/ 	.short	(.L_54 - .L_53)
.L_53:
        /*0170*/ 	.word	0x00000000
        /*0174*/ 	.short	0x0004
        /*0176*/ 	.short	0x0020
        /*0178*/ 	.byte	0x00, 0xf4, 0x21, 0x00


	//----- nvinfo : EIATTR_KPARAM_INFO
	.align		4
.L_54:
        /*017c*/ 	.byte	0x04, 0x17
        /*017e*/ 	.short	(.L_56 - .L_55)
.L_55:
        /*0180*/ 	.word	0x00000000
        /*0184*/ 	.short	0x0003
        /*0186*/ 	.short	0x0018
        /*0188*/ 	.byte	0x00, 0xf4, 0x21, 0x00


	//----- nvinfo : EIATTR_KPARAM_INFO
	.align		4
.L_56:
        /*018c*/ 	.byte	0x04, 0x17
        /*018e*/ 	.short	(.L_58 - .L_57)
.L_57:
        /*0190*/ 	.word	0x00000000
        /*0194*/ 	.short	0x0002
        /*0196*/ 	.short	0x0010
        /*0198*/ 	.byte	0x00, 0xf4, 0x21, 0x00


	//----- nvinfo : EIATTR_KPARAM_INFO
	.align		4
.L_58:
        /*019c*/ 	.byte	0x04, 0x17
        /*019e*/ 	.short	(.L_60 - .L_59)
.L_59:
        /*01a0*/ 	.word	0x00000000
        /*01a4*/ 	.short	0x0001
        /*01a6*/ 	.short	0x0008
        /*01a8*/ 	.byte	0x00, 0xf4, 0x21, 0x00


	//----- nvinfo : EIATTR_KPARAM_INFO
	.align		4
.L_60:
        /*01ac*/ 	.byte	0x04, 0x17
        /*01ae*/ 	.short	(.L_62 - .L_61)
.L_61:
        /*01b0*/ 	.word	0x00000000
        /*01b4*/ 	.short	0x0000
        /*01b6*/ 	.short	0x0000
        /*01b8*/ 	.byte	0x00, 0xf4, 0x21, 0x00


	//----- nvinfo : EIATTR_MAXREG_COUNT
	.align		4
.L_62:
        /*01bc*/ 	.byte	0x03, 0x1b
        /*01be*/ 	.short	0x0080


	//----- nvinfo : EIATTR_NUM_BARRIERS
	.align		4
        /*01c0*/ 	.byte	0x02, 0x4c
        /*01c2*/ 	.byte	0x01
	.zero		1


	//----- nvinfo : EIATTR_ANNOTATIONS
	.align		4
        /*01c4*/ 	.byte	0x04, 0x55
        /*01c6*/ 	.short	(.L_64 - .L_63)


	//   ....[0]....
.L_63:
        /*01c8*/ 	.word	0x00000001
        /*01cc*/ 	.byte	0x30, 0x04, 0x00, 0x00, 0x01, 0x00, 0x00, 0x00, 0x40, 0x04, 0x00, 0x00, 0x01, 0x00, 0x00, 0x00
        /* <DEDUP_REMOVED lines=524> */
        /*229c*/ 	.byte	0xe0, 0xdc, 0x00, 0x00, 0x01, 0x00, 0x00, 0x00, 0x40, 0xdf, 0x00, 0x00


	//----- nvinfo : EIATTR_MERCURY_ISA_VERSION
	.align		4
.L_64:
        /*22a8*/ 	.byte	0x03, 0x5f
        /*22aa*/ 	.short	0x0000


	//----- nvinfo : EIATTR_COOP_GROUP_MASK_REGIDS
	.align		4
        /*22ac*/ 	.byte	0x04, 0x29
        /*22ae*/ 	.short	(.L_66 - .L_65)


	//   ....[0]....
.L_65:
        /*22b0*/ 	.word	0xffffffff


	//   ....[1]....
        /*22b4*/ 	.word	0xffffffff


	//   ....[2]....
        /*22b8*/ 	.word	0xffffffff


	//   ....[3]....
        /*22bc*/ 	.word	0xffffffff


	//   ....[4]....
        /*22c0*/ 	.word	0xffffffff


	//   ....[5]....
        /*22c4*/ 	.word	0xffffffff


	//   ....[6]....
        /*22c8*/ 	.word	0xffffffff


	//   ....[7]....
        /*22cc*/ 	.word	0xffffffff


	//----- nvinfo : EIATTR_COOP_GROUP_INSTR_OFFSETS
	.align		4
.L_66:
        /*22d0*/ 	.byte	0x04, 0x28
        /*22d2*/ 	.short	(.L_68 - .L_67)


	//   ....[0]....
.L_67:
        /*22d4*/ 	.word	0x000059c0


	//   ....[1]....
        /*22d8*/ 	.word	0x00005a40


	//   ....[2]....
        /*22dc*/ 	.word	0x00005c80


	//   ....[3]....
        /*22e0*/ 	.word	0x00005ca0


	//   ....[4]....
        /*22e4*/ 	.word	0x00007380


	//   ....[5]....
        /*22e8*/ 	.word	0x00007390


	//   ....[6]....
        /*22ec*/ 	.word	0x00007420


	//   ....[7]....
        /*22f0*/ 	.word	0x00007430


	//----- nvinfo : EIATTR_EXIT_INSTR_OFFSETS
	.align		4
.L_68:
        /*22f4*/ 	.byte	0x04, 0x1c
        /*22f6*/ 	.short	(.L_70 - .L_69)


	//   ....[0]....
.L_69:
        /*22f8*/ 	.word	0x0000df30


	//   ....[1]....
        /*22fc*/ 	.word	0x0000e020


	//----- nvinfo : EIATTR_REQNTID
	.align		4
.L_70:
        /*2300*/ 	.byte	0x04, 0x10
        /*2302*/ 	.short	(.L_72 - .L_71)
.L_71:
        /*2304*/ 	.word	0x00000200
        /*2308*/ 	.word	0x00000001
        /*230c*/ 	.word	0x00000001
.L_72:


//--------------------- .nv.callgraph             --------------------------
	.section	.nv.callgraph,"",@"SHT_CUDA_CALLGRAPH"
	.align	4
	.sectionentsize	8
	.align		4
        /*0000*/ 	.word	0x00000000
	.align		4
        /*0004*/ 	.word	0xffffffff
	.align		4
        /*0008*/ 	.word	0x00000000
	.align		4
        /*000c*/ 	.word	0xfffffffe
	.align		4
        /*0010*/ 	.word	0x00000000
	.align		4
        /*0014*/ 	.word	0xfffffffd
	.align		4
        /*0018*/ 	.word	0x00000000
	.align		4
        /*001c*/ 	.word	0xfffffffc


//--------------------- .nv.rel.action            --------------------------
	.section	.nv.rel.action,"",@"SHT_CUDA_RELOCINFO"
	.align	8
	.sectionentsize	8
        /*0000*/ 	.byte	0x73, 0x00, 0x00, 0x00, 0x00, 0x00, 0x00, 0x00, 0x00, 0x00, 0x00, 0x11, 0x25, 0x00, 0x05, 0x36


//--------------------- .nv.constant4             --------------------------
	.section	.nv.constant4,"a",@progbits
	.align	8
	.align		8
.nv.constant4:
        /*0000*/ 	.dword	_$_str


//--------------------- .nv.constant0.attn_fwd    --------------------------
	.section	.nv.constant0.attn_fwd,"a",@progbits
	.sectionflags	@""
	.align	4
.nv.constant0.attn_fwd:
	.zero		488


//--------------------- .text.attn_fwd            --------------------------
	.section	.text.attn_fwd,"ax",@progbits
	.sectioninfo	@"SHI_REGISTERS=64"
	.align	128
        .global         attn_fwd
        .type           attn_fwd,@function
        .size           attn_fwd,(.L_x_4 - attn_fwd)
        .other          attn_fwd,@"STO_CUDA_ENTRY STV_DEFAULT"
attn_fwd:
.text.attn_fwd:
[----:B------:R-:W-:Y:S02]  /*0000*/  IMAD.MOV.U32 R1, RZ, RZ, c[0x0][0x28] ;  /* 0x00000a00ff017624 */ /* 0x000fe400078e00ff */
[----:B------:R-:W0:Y:S01]  /*0010*/  S2R R2, SR_CTAID.X ;  /* 0x0000000000027919 */ /* 0x000e220000002500 */
[----:B------:R-:W-:Y:S01]  /*0020*/  IMAD.MOV.U32 R38, RZ, RZ, c[0x0][0x198] ;  /* 0x00006600ff267624 */ /* 0x000fe200078e00ff */
[----:B------:R-:W-:Y:S01]  /*0030*/  ULDC.64 UR6, c[0x0][0x118] ;  /* 0x0000460000067ab9 */ /* 0x000fe20000000a00 */
[----:B------:R-:W-:Y:S01]  /*0040*/  IADD3 R1, R1, -0x348, RZ ;  /* 0xfffffcb801017810 */ /* 0x000fe20007ffe0ff */
[----:B------:R-:W0:Y:S04]  /*0050*/  S2R R3, SR_TID.X ;  /* 0x0000000000037919 */ /* 0x000e280000002100 */
[----:B------:R-:W1:Y:S01]  /*0060*/  S2R R0, SR_CTAID.Y ;  /* 0x0000000000007919 */ /* 0x000e620000002600 */
[----:B0-----:R-:W-:Y:S02]  /*0070*/  PRMT R2, R3, 0x6540, R2 ;  /* 0x0000654003027816 */ /* 0x001fe40000000002 */
[----:B------:R-:W-:Y:S01]  /*0080*/  SHF.R.U32.HI R3, RZ, 0x8, R3 ;  /* 0x00000008ff037819 */ /* 0x000fe20000011603 */
[----:B-1----:R-:W-:-:S02]  /*0090*/  IMAD R0, R0, c[0x0][0x190], RZ ;  /* 0x0000640000007a24 */ /* 0x002fc400078e02ff */
[----:B------:R-:W-:Y:S01]  /*00a0*/  IMAD R2, R2, c[0x0][0x194], RZ ;  /* 0x0000650002027a24 */ /* 0x000fe200078e02ff */
[----:B------:R-:W-:Y:S01]  /*00b0*/  SGXT.U32 R4, R3, 0x1 ;  /* 0x000000010304781a */ /* 0x000fe20000000000 */
[----:B------:R-:W-:Y:S02]  /*00c0*/  IMAD.SHL.U32 R32, R0, 0x2, RZ ;  /* 0x0000000200207824 */ /* 0x000fe400078e00ff */
[----:B------:R-:W-:Y:S02]  /*00d0*/  IMAD.SHL.U32 R3, R2, 0x2, RZ ;  /* 0x0000000202037824 */ /* 0x000fe400078e00ff */
[----:B------:R-:W-:Y:S02]  /*00e0*/  IMAD R5, R4, c[0x0][0x198], RZ ;  /* 0x0000660004057a24 */ /* 0x000fe400078e02ff */
[----:B------:R-:W-:Y:S01]  /*00f0*/  IMAD.HI R27, R0, 0x2, RZ ;  /* 0x00000002001b7827 */ /* 0x000fe200078e02ff */
[----:B------:R-:W-:-:S03]  /*0100*/  IADD3 R32, P0, P1, R3, c[0x0][0x160], R32 ;  /* 0x0000580003207a10 */ /* 0x000fc6000791e020 */
[----:B------:R-:W-:-:S04]  /*0110*/  IMAD.HI R2, R2, 0x2, RZ ;  /* 0x0000000202027827 */ /* 0x000fc800078e02ff */
[----:B------:R-:W-:Y:S01]  /*0120*/  IMAD R7, R38, 0x2, R5 ;  /* 0x0000000226077824 */ /* 0x000fe200078e0205 */
[----:B------:R-:W-:Y:S02]  /*0130*/  IADD3.X R27, R2, c[0x0][0x164], R27, P0, P1 ;  /* 0x00005900021b7a10 */ /* 0x000fe400007e241b */
[-C--:B------:R-:W-:Y:S02]  /*0140*/  LEA R2, P0, R5, R32.reuse, 0x1 ;  /* 0x0000002005027211 */ /* 0x080fe400078008ff */
[-C--:B------:R-:W-:Y:S02]  /*0150*/  LEA R4, P1, R7, R32.reuse, 0x1 ;  /* 0x0000002007047211 */ /* 0x080fe400078208ff */
[C---:B------:R-:W-:Y:S02]  /*0160*/  LEA R9, R38.reuse, R7, 0x1 ;  /* 0x0000000726097211 */ /* 0x040fe400078e08ff */
[-C--:B------:R-:W-:Y:S02]  /*0170*/  LEA.HI.X.SX32 R3, R5, R27.reuse, 0x1, P0 ;  /* 0x0000001b05037211 */ /* 0x080fe400000f0eff */
[-C--:B------:R-:W-:Y:S01]  /*0180*/  LEA.HI.X.SX32 R5, R7, R27.reuse, 0x1, P1 ;  /* 0x0000001b07057211 */ /* 0x080fe200008f0eff */
[C---:B------:R-:W-:Y:S01]  /*0190*/  IMAD R11, R38.reuse, 0x2, R9 ;  /* 0x00000002260b7824 */ /* 0x040fe200078e0209 */
[CC--:B------:R-:W-:Y:S01]  /*01a0*/  LEA R6, P0, R9.reuse, R32.reuse, 0x1 ;  /* 0x0000002009067211 */ /* 0x0c0fe200078008ff */
[----:B------:R0:W2:Y:S02]  /*01b0*/  LDG.E.U16 R16, [R2.64] ;  /* 0x0000000602107981 */ /* 0x0000a4000c1e1500 */
[C---:B------:R-:W-:Y:S01]  /*01c0*/  IMAD R13, R38.reuse, 0x2, R11 ;  /* 0x00000002260d7824 */ /* 0x040fe200078e020b */
[-C--:B------:R-:W-:Y:S01]  /*01d0*/  LEA.HI.X.SX32 R7, R9, R27.reuse, 0x1, P0 ;  /* 0x0000001b09077211 */ /* 0x080fe200000f0eff */
[----:B------:R1:W3:Y:S01]  /*01e0*/  LDG.E.U16 R0, [R4.64] ;  /* 0x0000000604007981 */ /* 0x0002e2000c1e1500 */
[-C--:B------:R-:W-:Y:S01]  /*01f0*/  LEA R8, P0, R11, R32.reuse, 0x1 ;  /* 0x000000200b087211 */ /* 0x080fe200078008ff */
[----:B------:R-:W-:Y:S01]  /*0200*/  IMAD R15, R38, 0x2, R13 ;  /* 0x00000002260f7824 */ /* 0x000fe200078e020d */
[----:B------:R-:W-:Y:S01]  /*0210*/  LEA R10, P1, R13, R32, 0x1 ;  /* 0x000000200d0a7211 */ /* 0x000fe200078208ff */
[----:B------:R4:W5:Y:S01]  /*0220*/  LDG.E.U16 R18, [R6.64] ;  /* 0x0000000606127981 */ /* 0x000962000c1e1500 */
[----:B------:R-:W-:-:S02]  /*0230*/  LEA.HI.X.SX32 R9, R11, R27, 0x1, P0 ;  /* 0x0000001b0b097211 */ /* 0x000fc400000f0eff */
[----:B------:R-:W-:-:S03]  /*0240*/  LEA.HI.X.SX32 R11, R13, R27, 0x1, P1 ;  /* 0x0000001b0d0b7211 */ /* 0x000fc600008f0eff */
[----:B------:R0:W5:Y:S01]  /*0250*/  LDG.E.U16 R21, [R8.64] ;  /* 0x0000000608157981 */ /* 0x000162000c1e1500 */
[----:B------:R-:W-:-:S03]  /*0260*/  LEA R12, P0, R15, R32, 0x1 ;  /* 0x000000200f0c7211 */ /* 0x000fc600078008ff */
[----:B------:R1:W5:Y:S01]  /*0270*/  LDG.E.U16 R20, [R10.64] ;  /* 0x000000060a147981 */ /* 0x000362000c1e1500 */
[----:B------:R-:W-:-:S05]  /*0280*/  LEA.HI.X.SX32 R13, R15, R27, 0x1, P0 ;  /* 0x0000001b0f0d7211 */ /* 0x000fca00000f0eff */
[----:B------:R4:W5:Y:S01]  /*0290*/  LDG.E.U16 R14, [R12.64] ;  /* 0x000000060c0e7981 */ /* 0x000962000c1e1500 */
[----:B0-----:R-:W-:-:S04]  /*02a0*/  IMAD R3, R38, 0x2, R15 ;  /* 0x0000000226037824 */ /* 0x001fc800078e020f */
[----:B-1----:R-:W-:Y:S01]  /*02b0*/  IMAD R5, R38, 0x2, R3 ;  /* 0x0000000226057824 */ /* 0x002fe200078e0203 */
[----:B------:R-:W-:-:S04]  /*02c0*/  LEA R2, P0, R3, R32, 0x1 ;  /* 0x0000002003027211 */ /* 0x000fc800078008ff */
[C---:B------:R-:W-:Y:S02]  /*02d0*/  LEA R15, R38.reuse, R5, 0x1 ;  /* 0x00000005260f7211 */ /* 0x040fe400078e08ff */
[-C--:B------:R-:W-:Y:S02]  /*02e0*/  LEA.HI.X.SX32 R3, R3, R27.reuse, 0x1, P0 ;  /* 0x0000001b03037211 */ /* 0x080fe400000f0eff */
[-C--:B------:R-:W-:Y:S01]  /*02f0*/  LEA R4, P0, R5, R32.reuse, 0x1 ;  /* 0x0000002005047211 */ /* 0x080fe200078008ff */
[C---:B------:R-:W-:Y:S01]  /*0300*/  IMAD R17, R38.reuse, 0x2, R15 ;  /* 0x0000000226117824 */ /* 0x040fe200078e020f */
[-C--:B----4-:R-:W-:Y:S01]  /*0310*/  LEA R6, P1, R15, R32.reuse, 0x1 ;  /* 0x000000200f067211 */ /* 0x090fe200078208ff */
[----:B------:R0:W4:Y:S01]  /*0320*/  LDG.E.U16 R24, [R2.64] ;  /* 0x0000000602187981 */ /* 0x000122000c1e1500 */
[----:B------:R-:W-:Y:S01]  /*0330*/  LEA.HI.X.SX32 R5, R5, R27, 0x1, P0 ;  /* 0x0000001b05057211 */ /* 0x000fe200000f0eff */
[----:B------:R-:W-:Y:S01]  /*0340*/  IMAD R11, R38, 0x2, R17 ;  /* 0x00000002260b7824 */ /* 0x000fe200078e0211 */
[----:B------:R-:W-:-:S02]  /*0350*/  LEA R8, P0, R17, R32, 0x1 ;  /* 0x0000002011087211 */ /* 0x000fc400078008ff */
[-C--:B------:R-:W-:Y:S01]  /*0360*/  LEA.HI.X.SX32 R7, R15, R27.reuse, 0x1, P1 ;  /* 0x0000001b0f077211 */ /* 0x080fe200008f0eff */
[C---:B------:R-:W-:Y:S01]  /*0370*/  IMAD R13, R38.reuse, 0x2, R11 ;  /* 0x00000002260d7824 */ /* 0x040fe200078e020b */
[-C--:B------:R-:W-:Y:S01]  /*0380*/  LEA.HI.X.SX32 R9, R17, R27.reuse, 0x1, P0 ;  /* 0x0000001b11097211 */ /* 0x080fe200000f0eff */
[----:B------:R1:W4:Y:S01]  /*0390*/  LDG.E.U16 R23, [R4.64] ;  /* 0x0000000604177981 */ /* 0x000322000c1e1500 */
[CC--:B------:R-:W-:Y:S01]  /*03a0*/  LEA R10, P0, R11.reuse, R32.reuse, 0x1 ;  /* 0x000000200b0a7211 */ /* 0x0c0fe200078008ff */
[C---:B------:R-:W-:Y:S02]  /*03b0*/  IMAD R15, R38.reuse, 0x2, R13 ;  /* 0x00000002260f7824 */ /* 0x040fe400078e020d */
[----:B------:R2:W4:Y:S01]  /*03c0*/  LDG.E.U16 R6, [R6.64] ;  /* 0x0000000606067981 */ /* 0x000522000c1e1500 */
[----:B------:R-:W-:Y:S01]  /*03d0*/  LEA.HI.X.SX32 R11, R11, R27, 0x1, P0 ;  /* 0x0000001b0b0b7211 */ /* 0x000fe200000f0eff */
[----:B0-----:R-:W-:Y:S01]  /*03e0*/  IMAD R3, R38, 0x2, R15 ;  /* 0x0000000226037824 */ /* 0x001fe200078e020f */
[----:B------:R-:W-:-:S03]  /*03f0*/  LEA R12, P0, R13, R32, 0x1 ;  /* 0x000000200d0c7211 */ /* 0x000fc600078008ff */
[----:B------:R0:W4:Y:S01]  /*0400*/  LDG.E.U16 R22, [R10.64] ;  /* 0x000000060a167981 */ /* 0x000122000c1e1500 */
[----:B------:R-:W-:Y:S02]  /*0410*/  LEA.HI.X.SX32 R13, R13, R27, 0x1, P0 ;  /* 0x0000001b0d0d7211 */ /* 0x000fe400000f0eff */
[----:B-1----:R-:W-:Y:S01]  /*0420*/  LEA R5, R38, R3, 0x1 ;  /* 0x0000000326057211 */ /* 0x002fe200078e08ff */
[----:B--2---:R-:W-:Y:S04]  /*0430*/  STL [R1+0xc4], R16 ;  /* 0x0000c41001007387 */ /* 0x004fe80000100800 */
[----:B---3--:R1:W-:Y:S04]  /*0440*/  STL [R1+0xc0], R0 ;  /* 0x0000c00001007387 */ /* 0x0083e80000100800 */
[----:B-----5:R2:W-:Y:S04]  /*0450*/  STL [R1+0x104], R18 ;  /* 0x0001041201007387 */ /* 0x0205e80000100800 */
[----:B-1----:R1:W3:Y:S01]  /*0460*/  LDG.E.U16 R0, [R8.64] ;  /* 0x0000000608007981 */ /* 0x0022e2000c1e1500 */
[----:B------:R-:W-:-:S02]  /*0470*/  LEA R16, P1, R15, R32, 0x1 ;  /* 0x000000200f107211 */ /* 0x000fc400078208ff */
[-C--:B--2---:R-:W-:Y:S02]  /*0480*/  LEA R18, P0, R3, R32.reuse, 0x1 ;  /* 0x0000002003127211 */ /* 0x084fe400078008ff */
[-C--:B------:R-:W-:Y:S02]  /*0490*/  LEA.HI.X.SX32 R17, R15, R27.reuse, 0x1, P1 ;  /* 0x0000001b0f117211 */ /* 0x080fe400008f0eff */
[----:B------:R-:W-:Y:S01]  /*04a0*/  LEA.HI.X.SX32 R19, R3, R27, 0x1, P0 ;  /* 0x0000001b03137211 */ /* 0x000fe200000f0eff */
[----:B------:R2:W-:Y:S04]  /*04b0*/  STL [R1+0x124], R21 ;  /* 0x0001241501007387 */ /* 0x0005e80000100800 */
[----:B------:R5:W-:Y:S04]  /*04c0*/  STL [R1+0xb4], R20 ;  /* 0x0000b41401007387 */ /* 0x000be80000100800 */
[----:B--2---:R2:W3:Y:S04]  /*04d0*/  LDG.E.U16 R21, [R12.64] ;  /* 0x000000060c157981 */ /* 0x0044e8000c1e1500 */
[----:B-----5:R5:W3:Y:S01]  /*04e0*/  LDG.E.U16 R20, [R16.64] ;  /* 0x0000000610147981 */ /* 0x020ae2000c1e1500 */
[----:B------:R-:W-:Y:S01]  /*04f0*/  LEA R4, P0, R5, R32, 0x1 ;  /* 0x0000002005047211 */ /* 0x000fe200078008ff */
[----:B------:R-:W-:-:S02]  /*0500*/  IMAD R3, R38, 0x2, R5 ;  /* 0x0000000226037824 */ /* 0x000fc400078e0205 */
[----:B-----5:R5:W3:Y:S01]  /*0510*/  LDG.E.U16 R16, [R18.64] ;  /* 0x0000000612107981 */ /* 0x020ae2000c1e1500 */
[----:B------:R-:W-:-:S03]  /*0520*/  LEA.HI.X.SX32 R5, R5, R27, 0x1, P0 ;  /* 0x0000001b05057211 */ /* 0x000fc600000f0eff */
[----:B------:R0:W-:Y:S04]  /*0530*/  STL [R1+0xb0], R14 ;  /* 0x0000b00e01007387 */ /* 0x0001e80000100800 */
[----:B-----5:R5:W3:Y:S01]  /*0540*/  LDG.E.U16 R18, [R4.64] ;  /* 0x0000000604127981 */ /* 0x020ae2000c1e1500 */
[----:B0-----:R-:W-:-:S04]  /*0550*/  LEA R14, P0, R3, R32, 0x1 ;  /* 0x00000020030e7211 */ /* 0x001fc800078008ff */
[----:B------:R-:W-:-:S05]  /*0560*/  LEA.HI.X.SX32 R15, R3, R27, 0x1, P0 ;  /* 0x0000001b030f7211 */ /* 0x000fca00000f0eff */
[----:B------:R-:W3:Y:S01]  /*0570*/  LDG.E.U16 R14, [R14.64] ;  /* 0x000000060e0e7981 */ /* 0x000ee2000c1e1500 */
[----:B------:R-:W-:-:S04]  /*0580*/  IMAD R7, R38, 0x2, R3 ;  /* 0x0000000226077824 */ /* 0x000fc800078e0203 */
[----:B-1----:R-:W-:Y:S01]  /*0590*/  IMAD R9, R38, 0x2, R7 ;  /* 0x0000000226097824 */ /* 0x002fe200078e0207 */
[----:B------:R-:W-:-:S04]  /*05a0*/  LEA R2, P1, R7, R32, 0x1 ;  /* 0x0000002007027211 */ /* 0x000fc800078208ff */
[-C--:B------:R-:W-:Y:S01]  /*05b0*/  LEA.HI.X.SX32 R3, R7, R27.reuse, 0x1, P1 ;  /* 0x0000001b07037211 */ /* 0x080fe200008f0eff */
[C---:B------:R-:W-:Y:S01]  /*05c0*/  IMAD R7, R38.reuse, 0x2, R9 ;  /* 0x0000000226077824 */ /* 0x040fe200078e0209 */
[CC--:B--2---:R-:W-:Y:S01]  /*05d0*/  LEA R12, P0, R9.reuse, R32.reuse, 0x1 ;  /* 0x00000020090c7211 */ /* 0x0c4fe200078008ff */
[----:B----4-:R-:W-:Y:S03]  /*05e0*/  STL [R1+0x100], R24 ;  /* 0x0001001801007387 */ /* 0x010fe60000100800 */
[-C--:B------:R-:W-:Y:S01]  /*05f0*/  LEA.HI.X.SX32 R13, R9, R27.reuse, 0x1, P0 ;  /* 0x0000001b090d7211 */ /* 0x080fe200000f0eff */
[C---:B------:R-:W-:Y:S01]  /*0600*/  IMAD R9, R38.reuse, 0x2, R7 ;  /* 0x0000000226097824 */ /* 0x040fe200078e0207 */
[C---:B------:R-:W-:Y:S01]  /*0610*/  LEA R10, P0, R7.reuse, R32, 0x1 ;  /* 0x00000020070a7211 */ /* 0x040fe200078008ff */
[----:B------:R-:W-:Y:S03]  /*0620*/  STL [R1+0x120], R23 ;  /* 0x0001201701007387 */ /* 0x000fe60000100800 */
[----:B------:R-:W-:Y:S01]  /*0630*/  LEA.HI.X.SX32 R11, R7, R27, 0x1, P0 ;  /* 0x0000001b070b7211 */ /* 0x000fe200000f0eff */
[----:B------:R0:W-:Y:S01]  /*0640*/  STL [R1+0xa4], R6 ;  /* 0x0000a40601007387 */ /* 0x0001e20000100800 */
[----:B------:R-:W-:-:S03]  /*0650*/  LEA R7, R38, R9, 0x1 ;  /* 0x0000000926077211 */ /* 0x000fc600078e08ff */
[----:B------:R1:W2:Y:S01]  /*0660*/  LDG.E.U16 R19, [R2.64] ;  /* 0x0000000602137981 */ /* 0x0002a2000c1e1500 */
[-C--:B------:R-:W-:Y:S01]  /*0670*/  LEA R8, P0, R9, R32.reuse, 0x1 ;  /* 0x0000002009087211 */ /* 0x080fe200078008ff */
[C---:B-----5:R-:W-:Y:S02]  /*0680*/  IMAD R5, R38.reuse, 0x2, R7 ;  /* 0x0000000226057824 */ /* 0x060fe400078e0207 */
[----:B------:R4:W5:Y:S01]  /*0690*/  LDG.E.U16 R17, [R10.64] ;  /* 0x000000060a117981 */ /* 0x000962000c1e1500 */
[-C--:B0-----:R-:W-:Y:S02]  /*06a0*/  LEA R6, P1, R7, R32.reuse, 0x1 ;  /* 0x0000002007067211 */ /* 0x081fe400078208ff */
[-C--:B------:R-:W-:Y:S02]  /*06b0*/  LEA.HI.X.SX32 R9, R9, R27.reuse, 0x1, P0 ;  /* 0x0000001b09097211 */ /* 0x080fe400000f0eff */
[----:B------:R-:W-:Y:S02]  /*06c0*/  LEA.HI.X.SX32 R7, R7, R27, 0x1, P1 ;  /* 0x0000001b07077211 */ /* 0x000fe400008f0eff */
[----:B------:R-:W-:Y:S01]  /*06d0*/  LEA R4, P0, R5, R32, 0x1 ;  /* 0x0000002005047211 */ /* 0x000fe200078008ff */
[----:B-1----:R-:W-:-:S02]  /*06e0*/  IMAD R3, R38, 0x2, R5 ;  /* 0x0000000226037824 */ /* 0x002fc400078e0205 */
[----:B----4-:R0:W4:Y:S01]  /*06f0*/  LDG.E.U16 R10, [R6.64] ;  /* 0x00000006060a7981 */ /* 0x010122000c1e1500 */
[----:B------:R-:W-:Y:S02]  /*0700*/  LEA.HI.X.SX32 R5, R5, R27, 0x1, P0 ;  /* 0x0000001b05057211 */ /* 0x000fe400000f0eff */
[----:B------:R-:W-:Y:S01]  /*0710*/  LEA R2, P0, R3, R32, 0x1 ;  /* 0x0000002003027211 */ /* 0x000fe200078008ff */
[----:B---3--:R1:W-:Y:S04]  /*0720*/  STL [R1+0xa0], R0 ;  /* 0x0000a00001007387 */ /* 0x0083e80000100800 */
[----:B-1----:R1:W3:Y:S04]  /*0730*/  LDG.E.U16 R0, [R12.64] ;  /* 0x000000060c007981 */ /* 0x0022e8000c1e1500 */
[----:B------:R-:W-:Y:S04]  /*0740*/  STL [R1+0xfc], R22 ;  /* 0x0000fc1601007387 */ /* 0x000fe80000100800 */
[----:B-1----:R1:W4:Y:S04]  /*0750*/  LDG.E.U16 R12, [R8.64] ;  /* 0x00000006080c7981 */ /* 0x002328000c1e1500 */
[----:B------:R-:W-:Y:S04]  /*0760*/  STL [R1+0x11c], R21 ;  /* 0x00011c1501007387 */ /* 0x000fe80000100800 */
[----:B------:R-:W-:Y:S04]  /*0770*/  STL [R1+0x94], R20 ;  /* 0x0000941401007387 */ /* 0x000fe80000100800 */
[----:B------:R0:W-:Y:S01]  /*0780*/  STL [R1+0x90], R16 ;  /* 0x0000901001007387 */ /* 0x0001e20000100800 */
[----:B------:R-:W-:-:S03]  /*0790*/  IMAD R13, R38, 0x2, R3 ;  /* 0x00000002260d7824 */ /* 0x000fc600078e0203 */
[----:B0-----:R0:W4:Y:S01]  /*07a0*/  LDG.E.U16 R16, [R4.64] ;  /* 0x0000000604107981 */ /* 0x001122000c1e1500 */
[-C--:B------:R-:W-:Y:S02]  /*07b0*/  LEA.HI.X.SX32 R3, R3, R27.reuse, 0x1, P0 ;  /* 0x0000001b03037211 */ /* 0x080fe400000f0eff */
[C---:B0-----:R-:W-:Y:S01]  /*07c0*/  LEA R4, P0, R13.reuse, R32, 0x1 ;  /* 0x000000200d047211 */ /* 0x041fe200078008ff */
[----:B------:R0:W-:Y:S03]  /*07d0*/  STL [R1+0xf4], R18 ;  /* 0x0000f41201007387 */ /* 0x0001e60000100800 */
[----:B------:R-:W-:Y:S01]  /*07e0*/  LEA.HI.X.SX32 R5, R13, R27, 0x1, P0 ;  /* 0x0000001b0d057211 */ /* 0x000fe200000f0eff */
[----:B------:R1:W-:Y:S04]  /*07f0*/  STL [R1+0x118], R14 ;  /* 0x0001180e01007387 */ /* 0x0003e80000100800 */
[----:B0-----:R0:W4:Y:S04]  /*0800*/  LDG.E.U16 R18, [R2.64] ;  /* 0x0000000602127981 */ /* 0x001128000c1e1500 */
[----:B-1----:R1:W4:Y:S01]  /*0810*/  LDG.E.U16 R14, [R4.64] ;  /* 0x00000006040e7981 */ /* 0x002322000c1e1500 */
[----:B------:R-:W-:-:S04]  /*0820*/  IMAD R15, R38, 0x2, R13 ;  /* 0x00000002260f7824 */ /* 0x000fc800078e020d */
[----:B------:R-:W-:Y:S01]  /*0830*/  IMAD R11, R38, 0x2, R15 ;  /* 0x00000002260b7824 */ /* 0x000fe200078e020f */
[----:B------:R-:W-:-:S04]  /*0840*/  LEA R6, P1, R15, R32, 0x1 ;  /* 0x000000200f067211 */ /* 0x000fc800078208ff */
[----:B------:R-:W-:Y:S02]  /*0850*/  LEA.HI.X.SX32 R7, R15, R27, 0x1, P1 ;  /* 0x0000001b0f077211 */ /* 0x000fe400008f0eff */
[CC--:B0-----:R-:W-:Y:S02]  /*0860*/  LEA R2, P0, R11.reuse, R32.reuse, 0x1 ;  /* 0x000000200b027211 */ /* 0x0c1fe400078008ff */
[C---:B------:R-:W-:Y:S01]  /*0870*/  LEA R9, R38.reuse, R11, 0x1 ;  /* 0x0000000b26097211 */ /* 0x040fe200078e08ff */
[----:B------:R0:W4:Y:S01]  /*0880*/  LDG.E.U16 R8, [R6.64] ;  /* 0x0000000606087981 */ /* 0x000122000c1e1500 */
[-C--:B------:R-:W-:Y:S02]  /*0890*/  LEA.HI.X.SX32 R3, R11, R27.reuse, 0x1, P0 ;  /* 0x0000001b0b037211 */ /* 0x080fe400000f0eff */
[C---:B-1----:R-:W-:Y:S01]  /*08a0*/  LEA R4, P0, R9.reuse, R32, 0x1 ;  /* 0x0000002009047211 */ /* 0x042fe200078008ff */
[C---:B------:R-:W-:Y:S01]  /*08b0*/  IMAD R11, R38.reuse, 0x2, R9 ;  /* 0x00000002260b7824 */ /* 0x040fe200078e0209 */
[----:B--2---:R-:W-:Y:S02]  /*08c0*/  STL [R1+0x84], R19 ;  /* 0x0000841301007387 */ /* 0x004fe40000100800 */
[----:B------:R-:W-:Y:S01]  /*08d0*/  LEA.HI.X.SX32 R5, R9, R27, 0x1, P0 ;  /* 0x0000001b09057211 */ /* 0x000fe200000f0eff */
[----:B------:R-:W-:-:S04]  /*08e0*/  IMAD R9, R38, 0x2, R11 ;  /* 0x0000000226097824 */ /* 0x000fc800078e020b */
[----:B------:R-:W-:Y:S01]  /*08f0*/  IMAD R13, R38, 0x2, R9 ;  /* 0x00000002260d7824 */ /* 0x000fe200078e0209 */
[----:B0-----:R-:W-:-:S04]  /*0900*/  LEA R6, P1, R9, R32, 0x1 ;  /* 0x0000002009067211 */ /* 0x001fc800078208ff */
[----:B------:R-:W-:Y:S01]  /*0910*/  LEA.HI.X.SX32 R7, R9, R27, 0x1, P1 ;  /* 0x0000001b09077211 */ /* 0x000fe200008f0eff */
[----:B------:R-:W-:Y:S01]  /*0920*/  IMAD R9, R38, 0x2, R13 ;  /* 0x0000000226097824 */ /* 0x000fe200078e020d */
[----:B---3--:R0:W-:Y:S04]  /*0930*/  STL [R1+0x80], R0 ;  /* 0x0000800001007387 */ /* 0x0081e80000100800 */
[----:B-----5:R1:W-:Y:S04]  /*0940*/  STL [R1+0xf0], R17 ;  /* 0x0000f01101007387 */ /* 0x0203e80000100800 */
[----:B0-----:R0:W2:Y:S04]  /*0950*/  LDG.E.U16 R0, [R2.64] ;  /* 0x0000000602007981 */ /* 0x0010a8000c1e1500 */
[----:B-1----:R1:W3:Y:S01]  /*0960*/  LDG.E.U16 R17, [R4.64] ;  /* 0x0000000604117981 */ /* 0x0022e2000c1e1500 */
[----:B0-----:R-:W-:-:S04]  /*0970*/  LEA R2, P0, R11, R32, 0x1 ;  /* 0x000000200b027211 */ /* 0x001fc800078008ff */
[-C--:B------:R-:W-:Y:S02]  /*0980*/  LEA.HI.X.SX32 R3, R11, R27.reuse, 0x1, P0 ;  /* 0x0000001b0b037211 */ /* 0x080fe400000f0eff */
[CC--:B-1----:R-:W-:Y:S01]  /*0990*/  LEA R4, P0, R13.reuse, R32.reuse, 0x1 ;  /* 0x000000200d047211 */ /* 0x0c2fe200078008ff */
[----:B----4-:R0:W-:Y:S03]  /*09a0*/  STL [R1+0x114], R12 ;  /* 0x0001140c01007387 */ /* 0x0101e60000100800 */
[----:B------:R-:W-:Y:S01]  /*09b0*/  LEA.HI.X.SX32 R5, R13, R27, 0x1, P0 ;  /* 0x0000001b0d057211 */ /* 0x000fe200000f0eff */
[----:B------:R1:W-:Y:S04]  /*09c0*/  STL [R1+0x74], R10 ;  /* 0x0000740a01007387 */ /* 0x0003e80000100800 */
[----:B0-----:R0:W4:Y:S04]  /*09d0*/  LDG.E.U16 R12, [R2.64] ;  /* 0x00000006020c7981 */ /* 0x001128000c1e1500 */
[----:B-1----:R1:W5:Y:S04]  /*09e0*/  LDG.E.U16 R10, [R6.64] ;  /* 0x00000006060a7981 */ /* 0x002368000c1e1500 */
[----:B------:R1:W-:Y:S01]  /*09f0*/  STL [R1+0x70], R16 ;  /* 0x0000701001007387 */ /* 0x0003e20000100800 */
[----:B------:R-:W-:Y:S01]  /*0a00*/  IMAD R11, R38, 0x2, R9 ;  /* 0x00000002260b7824 */ /* 0x000fe200078e0209 */
[----:B0-----:R-:W-:-:S02]  /*0a10*/  LEA R2, P0, R9, R32, 0x1 ;  /* 0x0000002009027211 */ /* 0x001fc400078008ff */
[----:B-1----:R0:W5:Y:S02]  /*0a20*/  LDG.E.U16 R16, [R4.64] ;  /* 0x0000000604107981 */ /* 0x002164000c1e1500 */
[----:B------:R-:W-:Y:S02]  /*0a30*/  LEA.HI.X.SX32 R3, R9, R27, 0x1, P0 ;  /* 0x0000001b09037211 */ /* 0x000fe400000f0eff */
[----:B------:R-:W-:Y:S04]  /*0a40*/  STL [R1+0xec], R18 ;  /* 0x0000ec1201007387 */ /* 0x000fe80000100800 */
[----:B------:R1:W5:Y:S01]  /*0a50*/  LDG.E.U16 R15, [R2.64] ;  /* 0x00000006020f7981 */ /* 0x000362000c1e1500 */
[----:B0-----:R-:W-:-:S04]  /*0a60*/  LEA R4, P0, R11, R32, 0x1 ;  /* 0x000000200b047211 */ /* 0x001fc800078008ff */
[----:B------:R-:W-:Y:S01]  /*0a70*/  LEA.HI.X.SX32 R5, R11, R27, 0x1, P0 ;  /* 0x0000001b0b057211 */ /* 0x000fe200000f0eff */
[----:B------:R0:W-:Y:S04]  /*0a80*/  STL [R1+0x110], R14 ;  /* 0x0001100e01007387 */ /* 0x0001e80000100800 */
[----:B0-----:R0:W5:Y:S01]  /*0a90*/  LDG.E.U16 R14, [R4.64] ;  /* 0x00000006040e7981 */ /* 0x001162000c1e1500 */
[----:B------:R-:W-:-:S04]  /*0aa0*/  LEA R9, R38, R11, 0x1 ;  /* 0x0000000b26097211 */ /* 0x000fc800078e08ff */
[----:B------:R-:W-:Y:S01]  /*0ab0*/  LEA R6, P1, R9, R32, 0x1 ;  /* 0x0000002009067211 */ /* 0x000fe200078208ff */
[----:B------:R-:W-:-:S03]  /*0ac0*/  IMAD R13, R38, 0x2, R9 ;  /* 0x00000002260d7824 */ /* 0x000fc600078e0209 */
[-C--:B------:R-:W-:Y:S01]  /*0ad0*/  LEA.HI.X.SX32 R7, R9, R27.reuse, 0x1, P1 ;  /* 0x0000001b09077211 */ /* 0x080fe200008f0eff */
[C---:B------:R-:W-:Y:S01]  /*0ae0*/  IMAD R9, R38.reuse, 0x2, R13 ;  /* 0x0000000226097824 */ /* 0x040fe200078e020d */
[CC--:B-1----:R-:W-:Y:S01]  /*0af0*/  LEA R2, P0, R13.reuse, R32.reuse, 0x1 ;  /* 0x000000200d027211 */ /* 0x0c2fe200078008ff */
[----:B------:R1:W-:Y:S03]  /*0b00*/  STL [R1+0x64], R8 ;  /* 0x0000640801007387 */ /* 0x0003e60000100800 */
[-C--:B------:R-:W-:Y:S01]  /*0b10*/  LEA.HI.X.SX32 R3, R13, R27.reuse, 0x1, P0 ;  /* 0x0000001b0d037211 */ /* 0x080fe200000f0eff */
[C---:B------:R-:W-:Y:S01]  /*0b20*/  IMAD R11, R38.reuse, 0x2, R9 ;  /* 0x00000002260b7824 */ /* 0x040fe200078e0209 */
[C---:B0-----:R-:W-:Y:S01]  /*0b30*/  LEA R4, P0, R9.reuse, R32, 0x1 ;  /* 0x0000002009047211 */ /* 0x041fe200078008ff */
[----:B-1----:R0:W5:Y:S03]  /*0b40*/  LDG.E.U16 R8, [R6.64] ;  /* 0x0000000606087981 */ /* 0x002166000c1e1500 */
[----:B------:R-:W-:Y:S01]  /*0b50*/  LEA.HI.X.SX32 R5, R9, R27, 0x1, P0 ;  /* 0x0000001b09057211 */ /* 0x000fe200000f0eff */
[----:B------:R-:W-:-:S04]  /*0b60*/  IMAD R9, R38, 0x2, R11 ;  /* 0x0000000226097824 */ /* 0x000fc800078e020b */
[----:B------:R-:W-:Y:S01]  /*0b70*/  IMAD R13, R38, 0x2, R9 ;  /* 0x00000002260d7824 */ /* 0x000fe200078e0209 */
[----:B------:R1:W5:Y:S01]  /*0b80*/  LDG.E.U16 R18, [R4.64] ;  /* 0x0000000604127981 */ /* 0x000362000c1e1500 */
[----:B0-----:R-:W-:-:S04]  /*0b90*/  LEA R6, P1, R9, R32, 0x1 ;  /* 0x0000002009067211 */ /* 0x001fc800078208ff */
[----:B------:R-:W-:Y:S02]  /*0ba0*/  LEA.HI.X.SX32 R7, R9, R27, 0x1, P1 ;  /* 0x0000001b09077211 */ /* 0x000fe400008f0eff */
[----:B------:R-:W-:Y:S01]  /*0bb0*/  LEA R9, R38, R13, 0x1 ;  /* 0x0000000d26097211 */ /* 0x000fe200078e08ff */
[----:B--2---:R0:W-:Y:S04]  /*0bc0*/  STL [R1+0x60], R0 ;  /* 0x0000600001007387 */ /* 0x0041e80000100800 */
[----:B0-----:R0:W2:Y:S02]  /*0bd0*/  LDG.E.U16 R0, [R2.64] ;  /* 0x0000000602007981 */ /* 0x0010a4000c1e1500 */
[C---:B0-----:R-:W-:Y:S02]  /*0be0*/  LEA R2, P0, R11.reuse, R32, 0x1 ;  /* 0x000000200b027211 */ /* 0x041fe400078008ff */
[----:B---3--:R-:W-:Y:S02]  /*0bf0*/  STL [R1+0xe4], R17 ;  /* 0x0000e41101007387 */ /* 0x008fe40000100800 */
[----:B------:R-:W-:-:S02]  /*0c00*/  LEA.HI.X.SX32 R3, R11, R27, 0x1, P0 ;  /* 0x0000001b0b037211 */ /* 0x000fc400000f0eff */
[CC--:B-1----:R-:W-:Y:S01]  /*0c10*/  LEA R4, P0, R13.reuse, R32.reuse, 0x1 ;  /* 0x000000200d047211 */ /* 0x0c2fe200078008ff */
[----:B----4-:R0:W-:Y:S01]  /*0c20*/  STL [R1+0x10c], R12 ;  /* 0x00010c0c01007387 */ /* 0x0101e20000100800 */
[----:B------:R-:W-:Y:S02]  /*0c30*/  IMAD R11, R38, 0x2, R9 ;  /* 0x00000002260b7824 */ /* 0x000fe400078e0209 */
[----:B------:R-:W-:Y:S01]  /*0c40*/  LEA.HI.X.SX32 R5, R13, R27, 0x1, P0 ;  /* 0x0000001b0d057211 */ /* 0x000fe200000f0eff */
[----:B-----5:R1:W-:Y:S04]  /*0c50*/  STL [R1+0x54], R10 ;  /* 0x0000540a01007387 */ /* 0x0203e80000100800 */
[----:B0-----:R0:W3:Y:S04]  /*0c60*/  LDG.E.U16 R12, [R2.64] ;  /* 0x00000006020c7981 */ /* 0x0010e8000c1e1500 */
[----:B-1----:R1:W4:Y:S01]  /*0c70*/  LDG.E.U16 R10, [R6.64] ;  /* 0x00000006060a7981 */ /* 0x002322000c1e1500 */
[----:B0-----:R-:W-:-:S03]  /*0c80*/  LEA R2, P0, R9, R32, 0x1 ;  /* 0x0000002009027211 */ /* 0x001fc600078008ff */
[----:B------:R0:W-:Y:S01]  /*0c90*/  STL [R1+0x50], R16 ;  /* 0x0000501001007387 */ /* 0x0001e20000100800 */
[----:B------:R-:W-:Y:S01]  /*0ca0*/  LEA.HI.X.SX32 R3, R9, R27, 0x1, P0 ;  /* 0x0000001b09037211 */ /* 0x000fe200000f0eff */
[C---:B------:R-:W-:Y:S02]  /*0cb0*/  IMAD R9, R38.reuse, 0x2, R11 ;  /* 0x0000000226097824 */ /* 0x040fe400078e020b */
[----:B0-----:R0:W5:Y:S03]  /*0cc0*/  LDG.E.U16 R16, [R4.64] ;  /* 0x0000000604107981 */ /* 0x001166000c1e1500 */
[-C--:B-1----:R-:W-:Y:S01]  /*0cd0*/  LEA R6, P1, R9, R32.reuse, 0x1 ;  /* 0x0000002009067211 */ /* 0x082fe200078208ff */
[----:B------:R-:W-:Y:S01]  /*0ce0*/  IMAD R13, R38, 0x2, R9 ;  /* 0x00000002260d7824 */ /* 0x000fe200078e0209 */
[----:B0-----:R-:W-:-:S04]  /*0cf0*/  LEA R4, P0, R11, R32, 0x1 ;  /* 0x000000200b047211 */ /* 0x001fc800078008ff */
[-C--:B------:R-:W-:Y:S02]  /*0d00*/  LEA.HI.X.SX32 R5, R11, R27.reuse, 0x1, P0 ;  /* 0x0000001b0b057211 */ /* 0x080fe400000f0eff */
[----:B------:R0:W5:Y:S01]  /*0d10*/  LDG.E.U16 R11, [R2.64] ;  /* 0x00000006020b7981 */ /* 0x000162000c1e1500 */
[----:B------:R-:W-:Y:S01]  /*0d20*/  LEA.HI.X.SX32 R7, R9, R27, 0x1, P1 ;  /* 0x0000001b09077211 */ /* 0x000fe200008f0eff */
[----:B------:R-:W-:Y:S02]  /*0d30*/  IMAD R9, R38, 0x2, R13 ;  /* 0x0000000226097824 */ /* 0x000fe400078e020d */
[----:B------:R1:W-:Y:S04]  /*0d40*/  STL [R1+0xe0], R15 ;  /* 0x0000e00f01007387 */ /* 0x0003e80000100800 */
[----:B------:R1:W5:Y:S01]  /*0d50*/  LDG.E.U16 R17, [R4.64] ;  /* 0x0000000604117981 */ /* 0x000362000c1e1500 */
[----:B0-----:R-:W-:-:S04]  /*0d60*/  LEA R2, P0, R13, R32, 0x1 ;  /* 0x000000200d027211 */ /* 0x001fc800078008ff */
[----:B------:R-:W-:Y:S01]  /*0d70*/  LEA.HI.X.SX32 R3, R13, R27, 0x1, P0 ;  /* 0x0000001b0d037211 */ /* 0x000fe200000f0eff */
[----:B-1----:R0:W5:Y:S01]  /*0d80*/  LDG.E.U16 R15, [R6.64] ;  /* 0x00000006060f7981 */ /* 0x002162000c1e1500 */
[----:B------:R-:W-:-:S03]  /*0d90*/  LEA R4, P0, R9, R32, 0x1 ;  /* 0x0000002009047211 */ /* 0x000fc600078008ff */
[----:B------:R1:W-:Y:S01]  /*0da0*/  STL [R1+0x108], R14 ;  /* 0x0001080e01007387 */ /* 0x0003e20000100800 */
[----:B------:R-:W-:-:S05]  /*0db0*/  LEA.HI.X.SX32 R5, R9, R27, 0x1, P0 ;  /* 0x0000001b09057211 */ /* 0x000fca00000f0eff */
[----:B------:R0:W5:Y:S04]  /*0dc0*/  LDG.E.U16 R13, [R4.64] ;  /* 0x00000006040d7981 */ /* 0x000168000c1e1500 */
[----:B-1----:R1:W5:Y:S04]  /*0dd0*/  LDG.E.U16 R14, [R2.64] ;  /* 0x00000006020e7981 */ /* 0x002368000c1e1500 */
[----:B------:R0:W-:Y:S02]  /*0de0*/  STL [R1+0x4c], R8 ;  /* 0x00004c0801007387 */ /* 0x0001e40000100800 */
[----:B0-----:R-:W-:-:S05]  /*0df0*/  IMAD R8, R38, 0x2, R9 ;  /* 0x0000000226087824 */ /* 0x001fca00078e0209 */
[----:B------:R-:W-:Y:S02]  /*0e00*/  LEA R7, R38, R8, 0x1 ;  /* 0x0000000826077211 */ /* 0x000fe400078e08ff */
[CC--:B-1----:R-:W-:Y:S02]  /*0e10*/  LEA R2, P0, R8.reuse, R32.reuse, 0x1 ;  /* 0x0000002008027211 */ /* 0x0c2fe400078008ff */
[C---:B------:R-:W-:Y:S02]  /*0e20*/  LEA R6, P1, R7.reuse, R32, 0x1 ;  /* 0x0000002007067211 */ /* 0x040fe400078208ff */
[-C--:B------:R-:W-:Y:S01]  /*0e30*/  LEA.HI.X.SX32 R3, R8, R27.reuse, 0x1, P0 ;  /* 0x0000001b08037211 */ /* 0x080fe200000f0eff */
[----:B--2---:R0:W-:Y:S04]  /*0e40*/  STL [R1+0x44], R0 ;  /* 0x0000440001007387 */ /* 0x0041e80000100800 */
[----:B------:R-:W-:Y:S01]  /*0e50*/  STL [R1+0xdc], R18 ;  /* 0x0000dc1201007387 */ /* 0x000fe20000100800 */
[----:B0-----:R-:W-:Y:S01]  /*0e60*/  IMAD R0, R38, 0x2, R7 ;  /* 0x0000000226007824 */ /* 0x001fe200078e0207 */
[----:B------:R-:W-:-:S03]  /*0e70*/  LEA.HI.X.SX32 R7, R7, R27, 0x1, P1 ;  /* 0x0000001b07077211 */ /* 0x000fc600008f0eff */
[----:B------:R-:W-:Y:S01]  /*0e80*/  IMAD R8, R38, 0x2, R0 ;  /* 0x0000000226087824 */ /* 0x000fe200078e0200 */
[----:B------:R-:W-:-:S04]  /*0e90*/  LEA R4, P0, R0, R32, 0x1 ;  /* 0x0000002000047211 */ /* 0x000fc800078008ff */
[----:B------:R-:W-:Y:S01]  /*0ea0*/  LEA.HI.X.SX32 R5, R0, R27, 0x1, P0 ;  /* 0x0000001b00057211 */ /* 0x000fe200000f0eff */
[----:B------:R-:W-:Y:S01]  /*0eb0*/  IMAD R0, R38, 0x2, R8 ;  /* 0x0000000226007824 */ /* 0x000fe200078e0208 */
[----:B---3--:R0:W-:Y:S04]  /*0ec0*/  STL [R1+0xf8], R12 ;  /* 0x0000f80c01007387 */ /* 0x0081e80000100800 */
[----:B----4-:R1:W-:Y:S04]  /*0ed0*/  STL [R1+0x40], R10 ;  /* 0x0000400a01007387 */ /* 0x0103e80000100800 */
[----:B0-----:R0:W2:Y:S04]  /*0ee0*/  LDG.E.U16 R12, [R2.64] ;  /* 0x00000006020c7981 */ /* 0x0010a8000c1e1500 */
[----:B-1----:R1:W3:Y:S01]  /*0ef0*/  LDG.E.U16 R10, [R6.64] ;  /* 0x00000006060a7981 */ /* 0x0022e2000c1e1500 */
[----:B0-----:R-:W-:-:S03]  /*0f00*/  LEA R2, P0, R8, R32, 0x1 ;  /* 0x0000002008027211 */ /* 0x001fc600078008ff */
[----:B-----5:R0:W-:Y:S01]  /*0f10*/  STL [R1+0x3c], R16 ;  /* 0x00003c1001007387 */ /* 0x0201e20000100800 */
[-C--:B------:R-:W-:Y:S01]  /*0f20*/  LEA.HI.X.SX32 R3, R8, R27.reuse, 0x1, P0 ;  /* 0x0000001b08037211 */ /* 0x080fe200000f0eff */
[C---:B-1----:R-:W-:Y:S02]  /*0f30*/  IMAD R7, R38.reuse, 0x2, R0 ;  /* 0x0000000226077824 */ /* 0x042fe400078e0200 */
[----:B0-----:R0:W4:Y:S02]  /*0f40*/  LDG.E.U16 R16, [R4.64] ;  /* 0x0000000604107981 */ /* 0x001124000c1e1500 */
[----:B------:R-:W-:Y:S01]  /*0f50*/  IMAD R8, R38, 0x2, R7 ;  /* 0x0000000226087824 */ /* 0x000fe200078e0207 */
[CC--:B------:R-:W-:Y:S01]  /*0f60*/  LEA R6, P1, R7.reuse, R32.reuse, 0x1 ;  /* 0x0000002007067211 */ /* 0x0c0fe200078208ff */
[----:B------:R1:W-:Y:S01]  /*0f70*/  STL [R1+0xd4], R11 ;  /* 0x0000d40b01007387 */ /* 0x0003e20000100800 */
[C---:B0-----:R-:W-:Y:S02]  /*0f80*/  LEA R4, P0, R0.reuse, R32, 0x1 ;  /* 0x0000002000047211 */ /* 0x041fe400078008ff */
[-C--:B------:R-:W-:Y:S01]  /*0f90*/  LEA.HI.X.SX32 R7, R7, R27.reuse, 0x1, P1 ;  /* 0x0000001b07077211 */ /* 0x080fe200008f0eff */
[----:B-1----:R0:W5:Y:S01]  /*0fa0*/  LDG.E.U16 R11, [R2.64] ;  /* 0x00000006020b7981 */ /* 0x002162000c1e1500 */
[----:B------:R-:W-:-:S02]  /*0fb0*/  LEA.HI.X.SX32 R5, R0, R27, 0x1, P0 ;  /* 0x0000001b00057211 */ /* 0x000fc400000f0eff */
[----:B------:R-:W-:Y:S01]  /*0fc0*/  LEA R0, R38, R8, 0x1 ;  /* 0x0000000826007211 */ /* 0x000fe200078e08ff */
[----:B------:R-:W-:Y:S04]  /*0fd0*/  STL [R1+0xe8], R17 ;  /* 0x0000e81101007387 */ /* 0x000fe80000100800 */
[----:B------:R1:W5:Y:S01]  /*0fe0*/  LDG.E.U16 R9, [R4.64] ;  /* 0x0000000604097981 */ /* 0x000362000c1e1500 */
[----:B0-----:R-:W-:-:S03]  /*0ff0*/  LEA R2, P0, R8, R32, 0x1 ;  /* 0x0000002008027211 */ /* 0x001fc600078008ff */
[----:B------:R0:W-:Y:S01]  /*1000*/  STL [R1+0x34], R15 ;  /* 0x0000340f01007387 */ /* 0x0001e20000100800 */
[-C--:B------:R-:W-:Y:S02]  /*1010*/  LEA.HI.X.SX32 R3, R8, R27.reuse, 0x1, P0 ;  /* 0x0000001b08037211 */ /* 0x080fe400000f0eff */
[C---:B-1----:R-:W-:Y:S01]  /*1020*/  LEA R4, P0, R0.reuse, R32, 0x1 ;  /* 0x0000002000047211 */ /* 0x042fe200078008ff */
[----:B0-----:R0:W5:Y:S03]  /*1030*/  LDG.E.U16 R15, [R6.64] ;  /* 0x00000006060f7981 */ /* 0x001166000c1e1500 */
[----:B------:R-:W-:Y:S01]  /*1040*/  LEA.HI.X.SX32 R5, R0, R27, 0x1, P0 ;  /* 0x0000001b00057211 */ /* 0x000fe200000f0eff */
[----:B------:R1:W-:Y:S04]  /*1050*/  STL [R1+0x30], R14 ;  /* 0x0000300e01007387 */ /* 0x0003e80000100800 */
[----:B------:R0:W-:Y:S04]  /*1060*/  STL [R1+0xd0], R13 ;  /* 0x0000d00d01007387 */ /* 0x0001e80000100800 */
[----:B-1----:R1:W5:Y:S04]  /*1070*/  LDG.E.U16 R14, [R2.64] ;  /* 0x00000006020e7981 */ /* 0x002368000c1e1500 */
[----:B0-----:R0:W5:Y:S01]  /*1080*/  LDG.E.U16 R13, [R4.64] ;  /* 0x00000006040d7981 */ /* 0x001162000c1e1500 */
[----:B------:R-:W-:-:S04]  /*1090*/  IMAD R8, R38, 0x2, R0 ;  /* 0x0000000226087824 */ /* 0x000fc800078e0200 */
[----:B------:R-:W-:Y:S01]  /*10a0*/  IMAD R7, R38, 0x2, R8 ;  /* 0x0000000226077824 */ /* 0x000fe200078e0208 */
[----:B-1----:R-:W-:-:S03]  /*10b0*/  LEA R2, P0, R8, R32, 0x1 ;  /* 0x0000002008027211 */ /* 0x002fc600078008ff */
[----:B------:R-:W-:Y:S01]  /*10c0*/  IMAD R0, R38, 0x2, R7 ;  /* 0x0000000226007824 */ /* 0x000fe200078e0207 */
[-C--:B------:R-:W-:Y:S02]  /*10d0*/  LEA.HI.X.SX32 R3, R8, R27.reuse, 0x1, P0 ;  /* 0x0000001b08037211 */ /* 0x080fe400000f0eff */
[CC--:B------:R-:W-:Y:S01]  /*10e0*/  LEA R6, P1, R7.reuse, R32.reuse, 0x1 ;  /* 0x0000002007067211 */ /* 0x0c0fe200078208ff */
[----:B------:R-:W-:Y:S01]  /*10f0*/  IMAD R8, R38, 0x2, R0 ;  /* 0x0000000226087824 */ /* 0x000fe200078e0200 */
[CC--:B0-----:R-:W-:Y:S02]  /*1100*/  LEA R4, P0, R0.reuse, R32.reuse, 0x1 ;  /* 0x0000002000047211 */ /* 0x0c1fe400078008ff */
[-C--:B------:R-:W-:Y:S02]  /*1110*/  LEA.HI.X.SX32 R7, R7, R27.reuse, 0x1, P1 ;  /* 0x0000001b07077211 */ /* 0x080fe400008f0eff */
[----:B------:R-:W-:Y:S01]  /*1120*/  LEA.HI.X.SX32 R5, R0, R27, 0x1, P0 ;  /* 0x0000001b00057211 */ /* 0x000fe200000f0eff */
[----:B------:R-:W-:Y:S01]  /*1130*/  IMAD R0, R38, 0x2, R8 ;  /* 0x0000000226007824 */ /* 0x000fe200078e0208 */
[----:B--2---:R0:W-:Y:S04]  /*1140*/  STL [R1+0xd8], R12 ;  /* 0x0000d80c01007387 */ /* 0x0041e80000100800 */
[----:B---3--:R1:W-:Y:S04]  /*1150*/  STL [R1+0x2c], R10 ;  /* 0x00002c0a01007387 */ /* 0x0083e80000100800 */
[----:B0-----:R0:W2:Y:S04]  /*1160*/  LDG.E.U16 R12, [R2.64] ;  /* 0x00000006020c7981 */ /* 0x0010a8000c1e1500 */
[----:B-1----:R1:W3:Y:S01]  /*1170*/  LDG.E.U16 R10, [R6.64] ;  /* 0x00000006060a7981 */ /* 0x0022e2000c1e1500 */
[----:B0-----:R-:W-:-:S03]  /*1180*/  LEA R2, P0, R8, R32, 0x1 ;  /* 0x0000002008027211 */ /* 0x001fc600078008ff */
[----:B----4-:R0:W-:Y:S01]  /*1190*/  STL [R1+0x24], R16 ;  /* 0x0000241001007387 */ /* 0x0101e20000100800 */
[----:B-1----:R-:W-:Y:S02]  /*11a0*/  LEA R7, R38, R0, 0x1 ;  /* 0x0000000026077211 */ /* 0x002fe400078e08ff */
[----:B------:R-:W-:-:S03]  /*11b0*/  LEA.HI.X.SX32 R3, R8, R27, 0x1, P0 ;  /* 0x0000001b08037211 */ /* 0x000fc600000f0eff */
[----:B------:R-:W-:Y:S01]  /*11c0*/  IMAD R8, R38, 0x2, R7 ;  /* 0x0000000226087824 */ /* 0x000fe200078e0207 */
[----:B0-----:R0:W4:Y:S01]  /*11d0*/  LDG.E.U16 R16, [R4.64] ;  /* 0x0000000604107981 */ /* 0x001122000c1e1500 */
[----:B------:R-:W-:-:S03]  /*11e0*/  LEA R6, P1, R7, R32, 0x1 ;  /* 0x0000002007067211 */ /* 0x000fc600078208ff */
[----:B-----5:R1:W-:Y:S01]  /*11f0*/  STL [R1+0xcc], R11 ;  /* 0x0000cc0b01007387 */ /* 0x0203e20000100800 */
[----:B0-----:R-:W-:-:S04]  /*1200*/  LEA R4, P0, R0, R32, 0x1 ;  /* 0x0000002000047211 */ /* 0x001fc800078008ff */
[-C--:B------:R-:W-:Y:S01]  /*1210*/  LEA.HI.X.SX32 R5, R0, R27.reuse, 0x1, P0 ;  /* 0x0000001b00057211 */ /* 0x080fe200000f0eff */
[----:B-1----:R0:W5:Y:S01]  /*1220*/  LDG.E.U16 R11, [R2.64] ;  /* 0x00000006020b7981 */ /* 0x002162000c1e1500 */
[----:B------:R-:W-:Y:S01]  /*1230*/  IMAD R0, R38, 0x2, R8 ;  /* 0x0000000226007824 */ /* 0x000fe200078e0208 */
[----:B------:R-:W-:Y:S02]  /*1240*/  LEA.HI.X.SX32 R7, R7, R27, 0x1, P1 ;  /* 0x0000001b07077211 */ /* 0x000fe400008f0eff */
[----:B------:R1:W-:Y:S01]  /*1250*/  STL [R1+0xc8], R9 ;  /* 0x0000c80901007387 */ /* 0x0003e20000100800 */
[----:B0-----:R-:W-:-:S04]  /*1260*/  LEA R2, P0, R8, R32, 0x1 ;  /* 0x0000002008027211 */ /* 0x001fc800078008ff */
[----:B------:R-:W-:Y:S01]  /*1270*/  LEA.HI.X.SX32 R3, R8, R27, 0x1, P0 ;  /* 0x0000001b08037211 */ /* 0x000fe200000f0eff */
[----:B------:R-:W-:Y:S01]  /*1280*/  IMAD R8, R38, 0x2, R0 ;  /* 0x0000000226087824 */ /* 0x000fe200078e0200 */
[----:B-1----:R0:W5:Y:S04]  /*1290*/  LDG.E.U16 R9, [R4.64] ;  /* 0x0000000604097981 */ /* 0x002168000c1e1500 */
[----:B------:R1:W-:Y:S01]  /*12a0*/  STL [R1+0x20], R15 ;  /* 0x0000200f01007387 */ /* 0x0003e20000100800 */
[----:B0-----:R-:W-:-:S03]  /*12b0*/  LEA R4, P0, R0, R32, 0x1 ;  /* 0x0000002000047211 */ /* 0x001fc600078008ff */
[----:B------:R0:W-:Y:S04]  /*12c0*/  STL [R1+0x1c], R14 ;  /* 0x00001c0e01007387 */ /* 0x0001e80000100800 */
[----:B-1----:R1:W5:Y:S01]  /*12d0*/  LDG.E.U16 R15, [R6.64] ;  /* 0x00000006060f7981 */ /* 0x002362000c1e1500 */
[----:B------:R-:W-:-:S03]  /*12e0*/  LEA.HI.X.SX32 R5, R0, R27, 0x1, P0 ;  /* 0x0000001b00057211 */ /* 0x000fc600000f0eff */
[----:B0-----:R0:W5:Y:S01]  /*12f0*/  LDG.E.U16 R14, [R2.64] ;  /* 0x00000006020e7981 */ /* 0x001162000c1e1500 */
[----:B-1----:R-:W-:-:S03]  /*1300*/  IMAD R7, R38, 0x2, R8 ;  /* 0x0000000226077824 */ /* 0x002fc600078e0208 */
[----:B------:R1:W-:Y:S01]  /*1310*/  STL [R1+0xbc], R13 ;  /* 0x0000bc0d01007387 */ /* 0x0003e20000100800 */
[----:B------:R-:W-:Y:S01]  /*1320*/  IMAD R0, R38, 0x2, R7 ;  /* 0x0000000226007824 */ /* 0x000fe200078e0207 */
[----:B0-----:R-:W-:-:S04]  /*1330*/  LEA R2, P0, R8, R32, 0x1 ;  /* 0x0000002008027211 */ /* 0x001fc800078008ff */
[----:B------:R-:W-:Y:S01]  /*1340*/  LEA.HI.X.SX32 R3, R8, R27, 0x1, P0 ;  /* 0x0000001b08037211 */ /* 0x000fe200000f0eff */
[----:B-1----:R0:W5:Y:S02]  /*1350*/  LDG.E.U16 R13, [R4.64] ;  /* 0x00000006040d7981 */ /* 0x002164000c1e1500 */
[----:B0-----:R-:W-:-:S04]  /*1360*/  LEA R4, P0, R0, R32, 0x1 ;  /* 0x0000002000047211 */ /* 0x001fc800078008ff */
[----:B------:R-:W-:-:S05]  /*1370*/  LEA.HI.X.SX32 R5, R0, R27, 0x1, P0 ;  /* 0x0000001b00057211 */ /* 0x000fca00000f0eff */
[----:B------:R0:W5:Y:S01]  /*1380*/  LDG.E.U16 R61, [R4.64] ;  /* 0x00000006043d7981 */ /* 0x000162000c1e1500 */
[C---:B------:R-:W-:Y:S02]  /*1390*/  LEA R6, P1, R7.reuse, R32, 0x1 ;  /* 0x0000002007067211 */ /* 0x040fe400078208ff */
[----:B------:R-:W-:Y:S02]  /*13a0*/  LEA R8, R38, R0, 0x1 ;  /* 0x0000000026087211 */ /* 0x000fe400078e08ff */
[----:B------:R-:W-:-:S03]  /*13b0*/  LEA.HI.X.SX32 R7, R7, R27, 0x1, P1 ;  /* 0x0000001b07077211 */ /* 0x000fc600008f0eff */
[----:B------:R-:W-:Y:S01]  /*13c0*/  IMAD R0, R38, 0x2, R8 ;  /* 0x0000000226007824 */ /* 0x000fe200078e0208 */
[----:B--2---:R1:W-:Y:S04]  /*13d0*/  STL [R1+0xb8], R12 ;  /* 0x0000b80c01007387 */ /* 0x0043e80000100800 */
[----:B---3--:R2:W-:Y:S04]  /*13e0*/  STL [R1+0x18], R10 ;  /* 0x0000180a01007387 */ /* 0x0085e80000100800 */
[----:B-1----:R1:W3:Y:S04]  /*13f0*/  LDG.E.U16 R12, [R2.64] ;  /* 0x00000006020c7981 */ /* 0x0022e8000c1e1500 */
[----:B--2---:R2:W3:Y:S01]  /*1400*/  LDG.E.U16 R10, [R6.64] ;  /* 0x00000006060a7981 */ /* 0x0044e2000c1e1500 */
[----:B-1----:R-:W-:Y:S01]  /*1410*/  LEA R2, P0, R8, R32, 0x1 ;  /* 0x0000002008027211 */ /* 0x002fe200078008ff */
[----:B--2---:R-:W-:-:S03]  /*1420*/  IMAD R7, R38, 0x2, R0 ;  /* 0x0000000226077824 */ /* 0x004fc600078e0200 */
[-C--:B------:R-:W-:Y:S01]  /*1430*/  LEA.HI.X.SX32 R3, R8, R27.reuse, 0x1, P0 ;  /* 0x0000001b08037211 */ /* 0x080fe200000f0eff */
[----:B----4-:R-:W-:Y:S01]  /*1440*/  STL [R1+0x10], R16 ;  /* 0x0000101001007387 */ /* 0x010fe20000100800 */
[-C--:B0-----:R-:W-:Y:S01]  /*1450*/  LEA R4, P0, R0, R32.reuse, 0x1 ;  /* 0x0000002000047211 */ /* 0x081fe200078008ff */
[----:B------:R-:W-:Y:S01]  /*1460*/  IMAD R8, R38, 0x2, R7 ;  /* 0x0000000226087824 */ /* 0x000fe200078e0207 */
[C---:B------:R-:W-:Y:S02]  /*1470*/  LEA R6, P1, R7.reuse, R32, 0x1 ;  /* 0x0000002007067211 */ /* 0x040fe400078208ff */
[-C--:B------:R-:W-:Y:S02]  /*1480*/  LEA.HI.X.SX32 R5, R0, R27.reuse, 0x1, P0 ;  /* 0x0000001b00057211 */ /* 0x080fe400000f0eff */
[----:B------:R-:W-:-:S05]  /*1490*/  LEA.HI.X.SX32 R7, R7, R27, 0x1, P1 ;  /* 0x0000001b07077211 */ /* 0x000fca00008f0eff */
[----:B------:R0:W2:Y:S04]  /*14a0*/  LDG.E.U16 R60, [R6.64] ;  /* 0x00000006063c7981 */ /* 0x0000a8000c1e1500 */
[----:B-----5:R-:W-:Y:S04]  /*14b0*/  STL [R1+0x23c], R61 ;  /* 0x00023c3d01007387 */ /* 0x020fe80000100800 */
[----:B------:R1:W-:Y:S04]  /*14c0*/  STL [R1+0xac], R11 ;  /* 0x0000ac0b01007387 */ /* 0x0003e80000100800 */
[----:B-1----:R1:W4:Y:S02]  /*14d0*/  LDG.E.U16 R11, [R2.64] ;  /* 0x00000006020b7981 */ /* 0x002324000c1e1500 */
[----:B-1----:R-:W-:-:S04]  /*14e0*/  LEA R2, P0, R8, R32, 0x1 ;  /* 0x0000002008027211 */ /* 0x002fc800078008ff */
[----:B------:R-:W-:-:S05]  /*14f0*/  LEA.HI.X.SX32 R3, R8, R27, 0x1, P0 ;  /* 0x0000001b08037211 */ /* 0x000fca00000f0eff */
[----:B------:R1:W5:Y:S01]  /*1500*/  LDG.E.U16 R59, [R2.64] ;  /* 0x00000006023b7981 */ /* 0x000362000c1e1500 */
[----:B------:R-:W-:-:S04]  /*1510*/  IMAD R0, R38, 0x2, R8 ;  /* 0x0000000226007824 */ /* 0x000fc800078e0208 */
[C---:B------:R-:W-:Y:S01]  /*1520*/  IMAD R8, R38.reuse, 0x2, R0 ;  /* 0x0000000226087824 */ /* 0x040fe200078e0200 */
[----:B------:R1:W-:Y:S04]  /*1530*/  STL [R1+0xa8], R9 ;  /* 0x0000a80901007387 */ /* 0x0003e80000100800 */
[----:B0-----:R-:W-:Y:S01]  /*1540*/  LEA R7, R38, R8, 0x1 ;  /* 0x0000000826077211 */ /* 0x001fe200078e08ff */
[----:B------:R-:W-:Y:S04]  /*1550*/  STL [R1+0xc], R15 ;  /* 0x00000c0f01007387 */ /* 0x000fe80000100800 */
[----:B-1----:R0:W4:Y:S01]  /*1560*/  LDG.E.U16 R9, [R4.64] ;  /* 0x0000000604097981 */ /* 0x002122000c1e1500 */
[----:B------:R-:W-:-:S03]  /*1570*/  LEA R6, P1, R7, R32, 0x1 ;  /* 0x0000002007067211 */ /* 0x000fc600078208ff */
[----:B------:R-:W-:Y:S01]  /*1580*/  STL [R1+0x8], R14 ;  /* 0x0000080e01007387 */ /* 0x000fe20000100800 */
[----:B0-----:R-:W-:-:S04]  /*1590*/  LEA R4, P0, R0, R32, 0x1 ;  /* 0x0000002000047211 */ /* 0x001fc800078008ff */
[-C--:B------:R-:W-:Y:S01]  /*15a0*/  LEA.HI.X.SX32 R5, R0, R27.reuse, 0x1, P0 ;  /* 0x0000001b00057211 */ /* 0x080fe200000f0eff */
[----:B------:R-:W-:Y:S01]  /*15b0*/  IMAD R0, R38, 0x2, R7 ;  /* 0x0000000226007824 */ /* 0x000fe200078e0207 */
[C---:B------:R-:W-:Y:S02]  /*15c0*/  LEA R2, P0, R8.reuse, R32, 0x1 ;  /* 0x0000002008027211 */ /* 0x040fe400078008ff */
[-C--:B------:R-:W-:Y:S02]  /*15d0*/  LEA.HI.X.SX32 R7, R7, R27.reuse, 0x1, P1 ;  /* 0x0000001b07077211 */ /* 0x080fe400008f0eff */
[----:B------:R-:W-:-:S03]  /*15e0*/  LEA.HI.X.SX32 R3, R8, R27, 0x1, P0 ;  /* 0x0000001b08037211 */ /* 0x000fc600000f0eff */
[----:B------:R0:W4:Y:S04]  /*15f0*/  LDG.E.U16 R58, [R6.64] ;  /* 0x00000006063a7981 */ /* 0x000128000c1e1500 */
[----:B--2---:R-:W-:Y:S04]  /*1600*/  STL [R1+0x240], R60 ;  /* 0x0002403c01007387 */ /* 0x004fe80000100800 */
[----:B-----5:R-:W-:Y:S04]  /*1610*/  STL [R1+0x244], R59 ;  /* 0x0002443b01007387 */ /* 0x020fe80000100800 */
[----:B------:R-:W-:Y:S04]  /*1620*/  STL [R1+0x9c], R13 ;  /* 0x00009c0d01007387 */ /* 0x000fe80000100800 */
[----:B---3--:R1:W-:Y:S04]  /*1630*/  STL [R1+0x98], R12 ;  /* 0x0000980c01007387 */ /* 0x0083e80000100800 */
[----:B-1----:R1:W2:Y:S02]  /*1640*/  LDG.E.U16 R12, [R4.64] ;  /* 0x00000006040c7981 */ /* 0x0022a4000c1e1500 */
[----:B-1----:R-:W-:-:S04]  /*1650*/  LEA R4, P0, R0, R32, 0x1 ;  /* 0x0000002000047211 */ /* 0x002fc800078008ff */
[----:B------:R-:W-:-:S05]  /*1660*/  LEA.HI.X.SX32 R5, R0, R27, 0x1, P0 ;  /* 0x0000001b00057211 */ /* 0x000fca00000f0eff */
[----:B------:R1:W3:Y:S01]  /*1670*/  LDG.E.U16 R55, [R4.64] ;  /* 0x0000000604377981 */ /* 0x0002e2000c1e1500 */
[----:B------:R-:W-:-:S04]  /*1680*/  IMAD R8, R38, 0x2, R0 ;  /* 0x0000000226087824 */ /* 0x000fc800078e0200 */
[C---:B------:R-:W-:Y:S01]  /*1690*/  IMAD R0, R38.reuse, 0x2, R8 ;  /* 0x0000000226007824 */ /* 0x040fe200078e0208 */
[----:B------:R5:W-:Y:S03]  /*16a0*/  STL [R1+0x4], R10 ;  /* 0x0000040a01007387 */ /* 0x000be60000100800 */
[----:B0-----:R-:W-:Y:S01]  /*16b0*/  IMAD R7, R38, 0x2, R0 ;  /* 0x0000000226077824 */ /* 0x001fe200078e0200 */
[----:B-----5:R0:W5:Y:S04]  /*16c0*/  LDG.E.U16 R10, [R2.64] ;  /* 0x00000006020a7981 */ /* 0x020168000c1e1500 */
[-C--:B------:R-:W-:Y:S02]  /*16d0*/  LEA R6, P1, R7, R32.reuse, 0x1 ;  /* 0x0000002007067211 */ /* 0x080fe400078208ff */
[----:B0-----:R-:W-:-:S04]  /*16e0*/  LEA R2, P0, R8, R32, 0x1 ;  /* 0x0000002008027211 */ /* 0x001fc800078008ff */
[-C--:B------:R-:W-:Y:S01]  /*16f0*/  LEA.HI.X.SX32 R3, R8, R27.reuse, 0x1, P0 ;  /* 0x0000001b08037211 */ /* 0x080fe200000f0eff */
[----:B------:R-:W-:Y:S01]  /*1700*/  IMAD R8, R38, 0x2, R7 ;  /* 0x0000000226087824 */ /* 0x000fe200078e0207 */
[----:B------:R-:W-:-:S05]  /*1710*/  LEA.HI.X.SX32 R7, R7, R27, 0x1, P1 ;  /* 0x0000001b07077211 */ /* 0x000fca00008f0eff */
[----:B------:R0:W2:Y:S01]  /*1720*/  LDG.E.U16 R54, [R6.64] ;  /* 0x0000000606367981 */ /* 0x0000a2000c1e1500 */
[----:B-1----:R-:W-:-:S03]  /*1730*/  LEA R4, P0, R0, R32, 0x1 ;  /* 0x0000002000047211 */ /* 0x002fc600078008ff */
[----:B----4-:R-:W-:Y:S01]  /*1740*/  STL [R1+0x248], R58 ;  /* 0x0002483a01007387 */ /* 0x010fe20000100800 */
[----:B------:R-:W-:-:S03]  /*1750*/  LEA.HI.X.SX32 R5, R0, R27, 0x1, P0 ;  /* 0x0000001b00057211 */ /* 0x000fc600000f0eff */
[----:B------:R1:W-:Y:S01]  /*1760*/  STL [R1+0x8c], R11 ;  /* 0x00008c0b01007387 */ /* 0x0003e20000100800 */
[----:B------:R-:W-:-:S03]  /*1770*/  LEA R0, R38, R8, 0x1 ;  /* 0x0000000826007211 */ /* 0x000fc600078e08ff */
[----:B-1----:R1:W4:Y:S02]  /*1780*/  LDG.E.U16 R11, [R2.64] ;  /* 0x00000006020b7981 */ /* 0x002324000c1e1500 */
[----:B-1----:R-:W-:-:S04]  /*1790*/  LEA R2, P0, R8, R32, 0x1 ;  /* 0x0000002008027211 */ /* 0x002fc800078008ff */
[----:B------:R-:W-:Y:S01]  /*17a0*/  LEA.HI.X.SX32 R3, R8, R27, 0x1, P0 ;  /* 0x0000001b08037211 */ /* 0x000fe200000f0eff */
[----:B------:R-:W-:-:S04]  /*17b0*/  IMAD R8, R38, 0x2, R0 ;  /* 0x0000000226087824 */ /* 0x000fc800078e0200 */
[----:B0-----:R-:W-:Y:S01]  /*17c0*/  IMAD R7, R38, 0x2, R8 ;  /* 0x0000000226077824 */ /* 0x001fe200078e0208 */
[----:B------:R0:W4:Y:S04]  /*17d0*/  LDG.E.U16 R53, [R2.64] ;  /* 0x0000000602357981 */ /* 0x000128000c1e1500 */
[-C--:B------:R-:W-:Y:S01]  /*17e0*/  LEA R6, P1, R7, R32.reuse, 0x1 ;  /* 0x0000002007067211 */ /* 0x080fe200078208ff */
[----:B---3--:R-:W-:Y:S04]  /*17f0*/  STL [R1+0x24c], R55 ;  /* 0x00024c3701007387 */ /* 0x008fe80000100800 */
[----:B------:R1:W-:Y:S04]  /*1800*/  STL [R1+0x88], R9 ;  /* 0x0000880901007387 */ /* 0x0003e80000100800 */
[----:B-1----:R1:W3:Y:S02]  /*1810*/  LDG.E.U16 R9, [R4.64] ;  /* 0x0000000604097981 */ /* 0x0022e4000c1e1500 */
[----:B-1----:R-:W-:-:S04]  /*1820*/  LEA R4, P0, R0, R32, 0x1 ;  /* 0x0000002000047211 */ /* 0x002fc800078008ff */
[----:B------:R-:W-:Y:S01]  /*1830*/  LEA.HI.X.SX32 R5, R0, R27, 0x1, P0 ;  /* 0x0000001b00057211 */ /* 0x000fe200000f0eff */
[----:B------:R-:W-:Y:S01]  /*1840*/  IMAD R0, R38, 0x2, R7 ;  /* 0x0000000226007824 */ /* 0x000fe200078e0207 */
[----:B0-----:R-:W-:-:S03]  /*1850*/  LEA R2, P0, R8, R32, 0x1 ;  /* 0x0000002008027211 */ /* 0x001fc600078008ff */
[----:B------:R0:W3:Y:S01]  /*1860*/  LDG.E.U16 R14, [R4.64] ;  /* 0x00000006040e7981 */ /* 0x0000e2000c1e1500 */
[-C--:B------:R-:W-:Y:S02]  /*1870*/  LEA.HI.X.SX32 R3, R8, R27.reuse, 0x1, P0 ;  /* 0x0000001b08037211 */ /* 0x080fe400000f0eff */
[----:B------:R-:W-:Y:S01]  /*1880*/  LEA.HI.X.SX32 R7, R7, R27, 0x1, P1 ;  /* 0x0000001b07077211 */ /* 0x000fe200008f0eff */
[----:B------:R-:W-:Y:S02]  /*1890*/  IMAD R8, R38, 0x2, R0 ;  /* 0x0000000226087824 */ /* 0x000fe400078e0200 */
[----:B------:R1:W3:Y:S01]  /*18a0*/  LDG.E.U16 R13, [R2.64] ;  /* 0x00000006020d7981 */ /* 0x0002e2000c1e1500 */
[----:B0-----:R-:W-:-:S03]  /*18b0*/  LEA R4, P0, R0, R32, 0x1 ;  /* 0x0000002000047211 */ /* 0x001fc600078008ff */
[----:B------:R0:W3:Y:S01]  /*18c0*/  LDG.E.U16 R52, [R6.64] ;  /* 0x0000000606347981 */ /* 0x0000e2000c1e1500 */
[----:B------:R-:W-:-:S05]  /*18d0*/  LEA.HI.X.SX32 R5, R0, R27, 0x1, P0 ;  /* 0x0000001b00057211 */ /* 0x000fca00000f0eff */
[----:B------:R0:W3:Y:S01]  /*18e0*/  LDG.E.U16 R51, [R4.64] ;  /* 0x0000000604337981 */ /* 0x0000e2000c1e1500 */
[----:B-1----:R-:W-:-:S04]  /*18f0*/  LEA R2, P0, R8, R32, 0x1 ;  /* 0x0000002008027211 */ /* 0x002fc800078008ff */
[----:B------:R-:W-:-:S05]  /*1900*/  LEA.HI.X.SX32 R3, R8, R27, 0x1, P0 ;  /* 0x0000001b08037211 */ /* 0x000fca00000f0eff */
[----:B------:R1:W3:Y:S01]  /*1910*/  LDG.E.U16 R50, [R2.64] ;  /* 0x0000000602327981 */ /* 0x0002e2000c1e1500 */
[----:B------:R-:W-:-:S05]  /*1920*/  IMAD R0, R38, 0x2, R8 ;  /* 0x0000000226007824 */ /* 0x000fca00078e0208 */
[C---:B0-----:R-:W-:Y:S01]  /*1930*/  LEA R6, P0, R0.reuse, R32, 0x1 ;  /* 0x0000002000067211 */ /* 0x041fe200078008ff */
[----:B--2---:R-:W-:Y:S03]  /*1940*/  STL [R1+0x250], R54 ;  /* 0x0002503601007387 */ /* 0x004fe60000100800 */
[----:B------:R-:W-:Y:S01]  /*1950*/  LEA.HI.X.SX32 R7, R0, R27, 0x1, P0 ;  /* 0x0000001b00077211 */ /* 0x000fe200000f0eff */
[----:B------:R0:W-:Y:S04]  /*1960*/  STL [R1+0x7c], R12 ;  /* 0x00007c0c01007387 */ /* 0x0001e80000100800 */
[----:B0-----:R0:W2:Y:S04]  /*1970*/  LDG.E.U16 R12, [R6.64] ;  /* 0x00000006060c7981 */ /* 0x0010a8000c1e1500 */
[----:B----4-:R-:W-:Y:S04]  /*1980*/  STL [R1+0x254], R53 ;  /* 0x0002543501007387 */ /* 0x010fe80000100800 */
[----:B-----5:R4:W-:Y:S02]  /*1990*/  STL [R1+0x78], R10 ;  /* 0x0000780a01007387 */ /* 0x0209e40000100800 */
[----:B----4-:R-:W-:-:S05]  /*19a0*/  LEA R10, R38, R0, 0x1 ;  /* 0x00000000260a7211 */ /* 0x010fca00078e08ff */
[----:B------:R-:W-:Y:S01]  /*19b0*/  IMAD R8, R38, 0x2, R10 ;  /* 0x0000000226087824 */ /* 0x000fe200078e020a */
[----:B------:R-:W-:-:S04]  /*19c0*/  LEA R4, P1, R10, R32, 0x1 ;  /* 0x000000200a047211 */ /* 0x000fc800078208ff */
[----:B-1----:R-:W-:Y:S02]  /*19d0*/  LEA R2, P0, R8, R32, 0x1 ;  /* 0x0000002008027211 */ /* 0x002fe400078008ff */
[-C--:B------:R-:W-:Y:S02]  /*19e0*/  LEA.HI.X.SX32 R5, R10, R27.reuse, 0x1, P1 ;  /* 0x0000001b0a057211 */ /* 0x080fe400008f0eff */
[----:B------:R-:W-:-:S03]  /*19f0*/  LEA.HI.X.SX32 R3, R8, R27, 0x1, P0 ;  /* 0x0000001b08037211 */ /* 0x000fc600000f0eff */
[----:B------:R1:W4:Y:S04]  /*1a00*/  LDG.E.U16 R47, [R4.64] ;  /* 0x00000006042f7981 */ /* 0x000328000c1e1500 */
[----:B------:R5:W2:Y:S04]  /*1a10*/  LDG.E.U16 R46, [R2.64] ;  /* 0x00000006022e7981 */ /* 0x000aa8000c1e1500 */
[----:B---3--:R-:W-:Y:S04]  /*1a20*/  STL [R1+0x258], R52 ;  /* 0x0002583401007387 */ /* 0x008fe80000100800 */
[----:B------:R-:W-:Y:S04]  /*1a30*/  STL [R1+0x6c], R11 ;  /* 0x00006c0b01007387 */ /* 0x000fe80000100800 */
[----:B------:R-:W-:Y:S04]  /*1a40*/  STL [R1+0x25c], R51 ;  /* 0x00025c3301007387 */ /* 0x000fe80000100800 */
[----:B------:R3:W-:Y:S02]  /*1a50*/  STL [R1+0x68], R9 ;  /* 0x0000680901007387 */ /* 0x0007e40000100800 */
[----:B---3--:R-:W-:-:S04]  /*1a60*/  IMAD R9, R38, 0x2, R8 ;  /* 0x0000000226097824 */ /* 0x008fc800078e0208 */
[----:B------:R-:W-:Y:S01]  /*1a70*/  IMAD R0, R38, 0x2, R9 ;  /* 0x0000000226007824 */ /* 0x000fe200078e0209 */
[----:B0-----:R-:W-:-:S03]  /*1a80*/  LEA R6, P0, R9, R32, 0x1 ;  /* 0x0000002009067211 */ /* 0x001fc600078008ff */
[----:B------:R-:W-:Y:S01]  /*1a90*/  IMAD R11, R38, 0x2, R0 ;  /* 0x00000002260b7824 */ /* 0x000fe200078e0200 */
[-C--:B------:R-:W-:Y:S02]  /*1aa0*/  LEA.HI.X.SX32 R7, R9, R27.reuse, 0x1, P0 ;  /* 0x0000001b09077211 */ /* 0x080fe400000f0eff */
[-C--:B-1----:R-:W-:Y:S01]  /*1ab0*/  LEA R4, P0, R0, R32.reuse, 0x1 ;  /* 0x0000002000047211 */ /* 0x082fe200078008ff */
[----:B------:R-:W-:Y:S01]  /*1ac0*/  IMAD R8, R38, 0x2, R11 ;  /* 0x0000000226087824 */ /* 0x000fe200078e020b */
[----:B------:R-:W-:Y:S01]  /*1ad0*/  STL [R1+0x260], R50 ;  /* 0x0002603201007387 */ /* 0x000fe20000100800 */
[----:B-----5:R-:W-:Y:S02]  /*1ae0*/  LEA R2, P1, R11, R32, 0x1 ;  /* 0x000000200b027211 */ /* 0x020fe400078208ff */
[----:B------:R-:W-:Y:S01]  /*1af0*/  LEA.HI.X.SX32 R5, R0, R27, 0x1, P0 ;  /* 0x0000001b00057211 */ /* 0x000fe200000f0eff */
[----:B------:R0:W-:Y:S01]  /*1b00*/  STL [R1+0x5c], R14 ;  /* 0x00005c0e01007387 */ /* 0x0001e20000100800 */
[----:B------:R-:W-:-:S02]  /*1b10*/  LEA R9, R38, R8, 0x1 ;  /* 0x0000000826097211 */ /* 0x000fc400078e08ff */
[-C--:B------:R-:W-:Y:S01]  /*1b20*/  LEA.HI.X.SX32 R3, R11, R27.reuse, 0x1, P1 ;  /* 0x0000001b0b037211 */ /* 0x080fe200008f0eff */
[----:B------:R1:W3:Y:S04]  /*1b30*/  LDG.E.U16 R17, [R4.64] ;  /* 0x0000000604117981 */ /* 0x0002e8000c1e1500 */
[----:B------:R5:W4:Y:S01]  /*1b40*/  LDG.E.U16 R45, [R6.64] ;  /* 0x00000006062d7981 */ /* 0x000b22000c1e1500 */
[----:B0-----:R-:W-:Y:S01]  /*1b50*/  LEA R14, P0, R8, R32, 0x1 ;  /* 0x00000020080e7211 */ /* 0x001fe200078008ff */
[----:B------:R-:W-:Y:S02]  /*1b60*/  IMAD R10, R38, 0x2, R9 ;  /* 0x00000002260a7824 */ /* 0x000fe400078e0209 */
[----:B------:R0:W4:Y:S01]  /*1b70*/  LDG.E.U16 R43, [R2.64] ;  /* 0x00000006022b7981 */ /* 0x000122000c1e1500 */
[----:B------:R-:W-:-:S02]  /*1b80*/  LEA.HI.X.SX32 R15, R8, R27, 0x1, P0 ;  /* 0x0000001b080f7211 */ /* 0x000fc400000f0eff */
[CC--:B-1----:R-:W-:Y:S01]  /*1b90*/  LEA R4, P0, R9.reuse, R32.reuse, 0x1 ;  /* 0x0000002009047211 */ /* 0x0c2fe200078008ff */
[----:B------:R-:W-:Y:S01]  /*1ba0*/  IMAD R11, R38, 0x2, R10 ;  /* 0x00000002260b7824 */ /* 0x000fe200078e020a */
[----:B------:R1:W-:Y:S02]  /*1bb0*/  STL [R1+0x58], R13 ;  /* 0x0000580d01007387 */ /* 0x0003e40000100800 */
[-C--:B------:R-:W-:Y:S02]  /*1bc0*/  LEA.HI.X.SX32 R5, R9, R27.reuse, 0x1, P0 ;  /* 0x0000001b09057211 */ /* 0x080fe400000f0eff */
[----:B0-----:R-:W-:Y:S01]  /*1bd0*/  LEA R2, P0, R10, R32, 0x1 ;  /* 0x000000200a027211 */ /* 0x001fe200078008ff */
[----:B------:R-:W-:Y:S01]  /*1be0*/  IMAD R0, R38, 0x2, R11 ;  /* 0x0000000226007824 */ /* 0x000fe200078e020b */
[----:B------:R0:W4:Y:S02]  /*1bf0*/  LDG.E.U16 R14, [R14.64] ;  /* 0x000000060e0e7981 */ /* 0x000124000c1e1500 */
[----:B------:R-:W-:-:S02]  /*1c00*/  LEA.HI.X.SX32 R3, R10, R27, 0x1, P0 ;  /* 0x0000001b0a037211 */ /* 0x000fc400000f0eff */
[----:B-----5:R5:W4:Y:S04]  /*1c10*/  LDG.E.U16 R7, [R4.64] ;  /* 0x0000000604077981 */ /* 0x020b28000c1e1500 */
[----:B------:R0:W4:Y:S01]  /*1c20*/  LDG.E.U16 R18, [R2.64] ;  /* 0x0000000602127981 */ /* 0x000122000c1e1500 */
[----:B------:R-:W-:Y:S01]  /*1c30*/  IMAD R8, R38, 0x2, R0 ;  /* 0x0000000226087824 */ /* 0x000fe200078e0200 */
[----:B-----5:R-:W-:-:S03]  /*1c40*/  LEA R4, P0, R0, R32, 0x1 ;  /* 0x0000002000047211 */ /* 0x020fc600078008ff */
[----:B------:R-:W-:Y:S01]  /*1c50*/  IMAD R6, R38, 0x2, R8 ;  /* 0x0000000226067824 */ /* 0x000fe200078e0208 */
[----:B------:R-:W-:Y:S02]  /*1c60*/  LEA.HI.X.SX32 R5, R0, R27, 0x1, P0 ;  /* 0x0000001b00057211 */ /* 0x000fe400000f0eff */
[----:B0-----:R-:W-:-:S03]  /*1c70*/  LEA R2, P0, R8, R32, 0x1 ;  /* 0x0000002008027211 */ /* 0x001fc600078008ff */
[----:B-1----:R0:W5:Y:S01]  /*1c80*/  LDG.E.U16 R13, [R4.64] ;  /* 0x00000006040d7981 */ /* 0x002162000c1e1500 */
[----:B------:R-:W-:Y:S02]  /*1c90*/  LEA.HI.X.SX32 R3, R8, R27, 0x1, P0 ;  /* 0x0000001b08037211 */ /* 0x000fe400000f0eff */
[----:B0-----:R-:W-:-:S04]  /*1ca0*/  LEA R4, P0, R6, R32, 0x1 ;  /* 0x0000002006047211 */ /* 0x001fc800078008ff */
[----:B------:R-:W-:-:S05]  /*1cb0*/  LEA.HI.X.SX32 R5, R6, R27, 0x1, P0 ;  /* 0x0000001b06057211 */ /* 0x000fca00000f0eff */
[----:B------:R0:W5:Y:S01]  /*1cc0*/  LDG.E.U16 R24, [R4.64] ;  /* 0x0000000604187981 */ /* 0x000162000c1e1500 */
[----:B------:R-:W-:-:S03]  /*1cd0*/  LEA R9, R38, R6, 0x1 ;  /* 0x0000000626097211 */ /* 0x000fc600078e08ff */
[----:B--2---:R1:W-:Y:S04]  /*1ce0*/  STL [R1+0x48], R12 ;  /* 0x0000480c01007387 */ /* 0x0043e80000100800 */
[----:B------:R2:W5:Y:S01]  /*1cf0*/  LDG.E.U16 R6, [R2.64] ;  /* 0x0000000602067981 */ /* 0x000562000c1e1500 */
[----:B-1----:R-:W-:-:S04]  /*1d00*/  IMAD R12, R38, 0x2, R9 ;  /* 0x00000002260c7824 */ /* 0x002fc800078e0209 */
[----:B------:R-:W-:Y:S01]  /*1d10*/  IMAD R10, R38, 0x2, R12 ;  /* 0x00000002260a7824 */ /* 0x000fe200078e020c */
[----:B--2---:R-:W-:-:S03]  /*1d20*/  LEA R2, P0, R12, R32, 0x1 ;  /* 0x000000200c027211 */ /* 0x004fc600078008ff */
[----:B------:R-:W-:Y:S01]  /*1d30*/  IMAD R0, R38, 0x2, R10 ;  /* 0x0000000226007824 */ /* 0x000fe200078e020a */
[----:B------:R-:W-:Y:S02]  /*1d40*/  LEA.HI.X.SX32 R3, R12, R27, 0x1, P0 ;  /* 0x0000001b0c037211 */ /* 0x000fe400000f0eff */
[----:B0-----:R-:W-:-:S03]  /*1d50*/  LEA R4, P0, R10, R32, 0x1 ;  /* 0x000000200a047211 */ /* 0x001fc600078008ff */
[----:B------:R0:W5:Y:S01]  /*1d60*/  LDG.E.U16 R12, [R2.64] ;  /* 0x00000006020c7981 */ /* 0x000162000c1e1500 */
[-C--:B------:R-:W-:Y:S02]  /*1d70*/  LEA.HI.X.SX32 R5, R10, R27.reuse, 0x1, P0 ;  /* 0x0000001b0a057211 */ /* 0x080fe400000f0eff */
[-C--:B------:R-:W-:Y:S02]  /*1d80*/  LEA R22, P1, R11, R32.reuse, 0x1 ;  /* 0x000000200b167211 */ /* 0x080fe400078208ff */
[C---:B0-----:R-:W-:Y:S02]  /*1d90*/  LEA R2, P0, R0.reuse, R32, 0x1 ;  /* 0x0000002000027211 */ /* 0x041fe400078008ff */
[----:B------:R0:W5:Y:S02]  /*1da0*/  LDG.E.U16 R5, [R4.64] ;  /* 0x0000000604057981 */ /* 0x000164000c1e1500 */
[----:B------:R-:W-:-:S05]  /*1db0*/  LEA.HI.X.SX32 R3, R0, R27, 0x1, P0 ;  /* 0x0000001b00037211 */ /* 0x000fca00000f0eff */
[----:B------:R1:W5:Y:S01]  /*1dc0*/  LDG.E.U16 R29, [R2.64] ;  /* 0x00000006021d7981 */ /* 0x000362000c1e1500 */
[----:B------:R-:W-:Y:S01]  /*1dd0*/  LEA.HI.X.SX32 R23, R11, R27, 0x1, P1 ;  /* 0x0000001b0b177211 */ /* 0x000fe200008f0eff */
[----:B------:R-:W-:-:S04]  /*1de0*/  IMAD R11, R38, 0x2, R0 ;  /* 0x00000002260b7824 */ /* 0x000fc800078e0200 */
[C---:B------:R-:W-:Y:S01]  /*1df0*/  IMAD R20, R38.reuse, 0x2, R11 ;  /* 0x0000000226147824 */ /* 0x040fe200078e020b */
[----:B------:R0:W5:Y:S04]  /*1e00*/  LDG.E.U16 R22, [R22.64] ;  /* 0x0000000616167981 */ /* 0x000168000c1e1500 */
[----:B------:R-:W-:-:S05]  /*1e10*/  LEA R16, R38, R20, 0x1 ;  /* 0x0000001426107211 */ /* 0x000fca00078e08ff */
[----:B0-----:R-:W-:Y:S01]  /*1e20*/  IMAD R23, R38, 0x2, R16 ;  /* 0x0000000226177824 */ /* 0x001fe200078e0210 */
[----:B------:R-:W-:-:S04]  /*1e30*/  LEA R8, P1, R9, R32, 0x1 ;  /* 0x0000002009087211 */ /* 0x000fc800078208ff */
[----:B------:R-:W-:-:S05]  /*1e40*/  LEA.HI.X.SX32 R9, R9, R27, 0x1, P1 ;  /* 0x0000001b09097211 */ /* 0x000fca00008f0eff */
[----:B------:R0:W5:Y:S01]  /*1e50*/  LDG.E.U16 R21, [R8.64] ;  /* 0x0000000608157981 */ /* 0x000162000c1e1500 */
[-C--:B------:R-:W-:Y:S02]  /*1e60*/  LEA R10, P1, R11, R32.reuse, 0x1 ;  /* 0x000000200b0a7211 */ /* 0x080fe400078208ff */
[----:B0-----:R-:W-:-:S04]  /*1e70*/  LEA R8, P0, R20, R32, 0x1 ;  /* 0x0000002014087211 */ /* 0x001fc800078008ff */
[-C--:B------:R-:W-:Y:S02]  /*1e80*/  LEA.HI.X.SX32 R9, R20, R27.reuse, 0x1, P0 ;  /* 0x0000001b14097211 */ /* 0x080fe400000f0eff */
[CC--:B-1----:R-:W-:Y:S02]  /*1e90*/  LEA R2, P0, R16.reuse, R32.reuse, 0x1 ;  /* 0x0000002010027211 */ /* 0x0c2fe400078008ff */
[-C--:B------:R-:W-:Y:S02]  /*1ea0*/  LEA.HI.X.SX32 R11, R11, R27.reuse, 0x1, P1 ;  /* 0x0000001b0b0b7211 */ /* 0x080fe400008f0eff */
[-C--:B------:R-:W-:Y:S02]  /*1eb0*/  LEA.HI.X.SX32 R3, R16, R27.reuse, 0x1, P0 ;  /* 0x0000001b10037211 */ /* 0x080fe400000f0eff */
[C---:B------:R-:W-:Y:S01]  /*1ec0*/  LEA R56, P0, R23.reuse, R32, 0x1 ;  /* 0x0000002017387211 */ /* 0x040fe200078008ff */
[----:B------:R0:W5:Y:S03]  /*1ed0*/  LDG.E.U16 R20, [R10.64] ;  /* 0x000000060a147981 */ /* 0x000166000c1e1500 */
[----:B------:R-:W-:Y:S01]  /*1ee0*/  LEA.HI.X.SX32 R57, R23, R27, 0x1, P0 ;  /* 0x0000001b17397211 */ /* 0x000fe200000f0eff */
[----:B------:R1:W5:Y:S04]  /*1ef0*/  LDG.E.U16 R4, [R2.64] ;  /* 0x0000000602047981 */ /* 0x000368000c1e1500 */
[----:B------:R1:W5:Y:S04]  /*1f00*/  LDG.E.U16 R56, [R56.64] ;  /* 0x0000000638387981 */ /* 0x000368000c1e1500 */
[----:B0-----:R0:W5:Y:S04]  /*1f10*/  LDG.E.U16 R11, [R8.64] ;  /* 0x00000006080b7981 */ /* 0x001168000c1e1500 */
[----:B---3--:R3:W-:Y:S04]  /*1f20*/  STL [R1+0x38], R17 ;  /* 0x0000381101007387 */ /* 0x0087e80000100800 */
[----:B----4-:R4:W-:Y:S04]  /*1f30*/  STL [R1+0x28], R18 ;  /* 0x0000281201007387 */ /* 0x0109e80000100800 */
[----:B------:R-:W2:Y:S04]  /*1f40*/  LDL.LU R50, [R1+0xc4] ;  /* 0x0000c40001327983 */ /* 0x000ea80000300800 */
[----:B------:R-:W2:Y:S04]  /*1f50*/  LDL.LU R51, [R1+0xb4] ;  /* 0x0000b40001337983 */ /* 0x000ea80000300800 */
[----:B------:R-:W2:Y:S04]  /*1f60*/  LDL.LU R52, [R1+0xa4] ;  /* 0x0000a40001347983 */ /* 0x000ea80000300800 */
[----:B------:R-:W2:Y:S04]  /*1f70*/  LDL.LU R53, [R1+0x94] ;  /* 0x0000940001357983 */ /* 0x000ea80000300800 */
[----:B------:R-:W2:Y:S04]  /*1f80*/  LDL.LU R54, [R1+0x84] ;  /* 0x0000840001367983 */ /* 0x000ea80000300800 */
[----:B------:R-:W2:Y:S04]  /*1f90*/  LDL.LU R55, [R1+0x74] ;  /* 0x0000740001377983 */ /* 0x000ea80000300800 */
[----:B------:R-:W2:Y:S04]  /*1fa0*/  LDL.LU R58, [R1+0x64] ;  /* 0x00006400013a7983 */ /* 0x000ea80000300800 */
[----:B------:R-:W2:Y:S04]  /*1fb0*/  LDL.LU R59, [R1+0x54] ;  /* 0x00005400013b7983 */ /* 0x000ea80000300800 */
[----:B------:R-:W2:Y:S01]  /*1fc0*/  LDL.LU R60, [R1+0x4c] ;  /* 0x00004c00013c7983 */ /* 0x000ea20000300800 */
[----:B---3--:R-:W-:-:S03]  /*1fd0*/  IMAD R17, R38, 0x2, R23 ;  /* 0x0000000226117824 */ /* 0x008fc600078e0217 */
[----:B------:R-:W3:Y:S01]  /*1fe0*/  LDL.LU R61, [R1+0x40] ;  /* 0x00004000013d7983 */ /* 0x000ee20000300800 */
[----:B------:R-:W-:-:S04]  /*1ff0*/  IMAD R19, R38, 0x2, R17 ;  /* 0x0000000226137824 */ /* 0x000fc800078e0211 */
[----:B------:R-:W-:-:S05]  /*2000*/  IMAD R15, R38, 0x2, R19 ;  /* 0x00000002260f7824 */ /* 0x000fca00078e0213 */
[----:B------:R-:W-:-:S05]  /*2010*/  LEA R28, R38, R15, 0x1 ;  /* 0x0000000f261c7211 */ /* 0x000fca00078e08ff */
[----:B----4-:R-:W-:-:S04]  /*2020*/  IMAD R18, R38, 0x2, R28 ;  /* 0x0000000226127824 */ /* 0x010fc800078e021c */
[----:B------:R-:W-:-:S04]  /*2030*/  IMAD R0, R38, 0x2, R18 ;  /* 0x0000000226007824 */ /* 0x000fc800078e0212 */
[----:B------:R-:W-:-:S04]  /*2040*/  IMAD R26, R38, 0x2, R0 ;  /* 0x00000002261a7824 */ /* 0x000fc800078e0200 */
[----:B------:R-:W-:Y:S01]  /*2050*/  IMAD R35, R38, 0x2, R26 ;  /* 0x0000000226237824 */ /* 0x000fe200078e021a */
[----:B-----5:R4:W-:Y:S01]  /*2060*/  STL [R1+0x14], R24 ;  /* 0x0000141801007387 */ /* 0x0209e20000100800 */
[----:B0-----:R-:W-:-:S03]  /*2070*/  LEA R8, P0, R19, R32, 0x1 ;  /* 0x0000002013087211 */ /* 0x001fc600078008ff */
[----:B----4-:R-:W-:-:S05]  /*2080*/  LEA R24, R38, R35, 0x1 ;  /* 0x0000002326187211 */ /* 0x010fca00078e08ff */
[----:B------:R-:W-:Y:S01]  /*2090*/  IMAD R25, R38, 0x2, R24 ;  /* 0x0000000226197824 */ /* 0x000fe200078e0218 */
[----:B------:R-:W-:-:S03]  /*20a0*/  LEA.HI.X.SX32 R9, R19, R27, 0x1, P0 ;  /* 0x0000001b13097211 */ /* 0x000fc600000f0eff */
[C---:B------:R-:W-:Y:S01]  /*20b0*/  IMAD R23, R38.reuse, 0x2, R25 ;  /* 0x0000000226177824 */ /* 0x040fe200078e0219 */
[C---:B-1----:R-:W-:Y:S01]  /*20c0*/  LEA R2, P0, R15.reuse, R32, 0x1 ;  /* 0x000000200f027211 */ /* 0x042fe200078008ff */
[----:B------:R0:W4:Y:S02]  /*20d0*/  LDG.E.U16 R10, [R8.64] ;  /* 0x00000006080a7981 */ /* 0x000124000c1e1500 */
[----:B------:R-:W-:Y:S01]  /*20e0*/  IMAD R36, R38, 0x2, R23 ;  /* 0x0000000226247824 */ /* 0x000fe200078e0217 */
[----:B------:R-:W-:-:S03]  /*20f0*/  LEA.HI.X.SX32 R3, R15, R27, 0x1, P0 ;  /* 0x0000001b0f037211 */ /* 0x000fc600000f0eff */
[----:B------:R-:W-:Y:S01]  /*2100*/  IMAD R15, R38, 0x2, R36 ;  /* 0x00000002260f7824 */ /* 0x000fe200078e0224 */
[-C--:B------:R-:W-:Y:S02]  /*2110*/  LEA R48, P0, R28, R32.reuse, 0x1 ;  /* 0x000000201c307211 */ /* 0x080fe400078008ff */
[-C--:B------:R-:W-:Y:S01]  /*2120*/  LEA R16, P1, R17, R32.reuse, 0x1 ;  /* 0x0000002011107211 */ /* 0x080fe200078208ff */
[----:B------:R1:W-:Y:S01]  /*2130*/  STL [R1], R29 ;  /* 0x0000001d01007387 */ /* 0x0003e20000100800 */
[----:B------:R-:W-:Y:S02]  /*2140*/  LEA R37, R38, R15, 0x1 ;  /* 0x0000000f26257211 */ /* 0x000fe400078e08ff */
[-C--:B------:R-:W-:Y:S01]  /*2150*/  LEA.HI.X.SX32 R49, R28, R27.reuse, 0x1, P0 ;  /* 0x0000001b1c317211 */ /* 0x080fe200000f0eff */
[----:B------:R5:W3:Y:S02]  /*2160*/  LDG.E.U16 R3, [R2.64] ;  /* 0x0000000602037981 */ /* 0x000ae4000c1e1500 */
[----:B------:R-:W-:Y:S01]  /*2170*/  IMAD R40, R38, 0x2, R37 ;  /* 0x0000000226287824 */ /* 0x000fe200078e0225 */
[----:B0-----:R-:W-:Y:S01]  /*2180*/  LEA R8, P0, R0, R32, 0x1 ;  /* 0x0000002000087211 */ /* 0x001fe200078008ff */
[----:B------:R0:W3:Y:S02]  /*2190*/  LDG.E.U16 R48, [R48.64] ;  /* 0x0000000630307981 */ /* 0x0000e4000c1e1500 */
[----:B------:R-:W-:Y:S01]  /*21a0*/  IMAD R34, R38, 0x2, R40 ;  /* 0x0000000226227824 */ /* 0x000fe200078e0228 */
[----:B------:R-:W-:-:S02]  /*21b0*/  LEA.HI.X.SX32 R9, R0, R27, 0x1, P0 ;  /* 0x0000001b00097211 */ /* 0x000fc400000f0eff */
[----:B------:R-:W-:Y:S01]  /*21c0*/  LEA.HI.X.SX32 R17, R17, R27, 0x1, P1 ;  /* 0x0000001b11117211 */ /* 0x000fe200008f0eff */
[----:B------:R-:W-:Y:S01]  /*21d0*/  IMAD R0, R38, 0x2, R34 ;  /* 0x0000000226007824 */ /* 0x000fe200078e0222 */
[----:B------:R-:W-:Y:S02]  /*21e0*/  LEA R28, P0, R26, R32, 0x1 ;  /* 0x000000201a1c7211 */ /* 0x000fe400078008ff */
[----:B------:R0:W3:Y:S01]  /*21f0*/  LDG.E.U16 R9, [R8.64] ;  /* 0x0000000608097981 */ /* 0x0000e2000c1e1500 */
[----:B------:R-:W-:-:S03]  /*2200*/  IMAD R44, R38, 0x2, R0 ;  /* 0x00000002262c7824 */ /* 0x000fc600078e0200 */
[----:B------:R0:W3:Y:S02]  /*2210*/  LDG.E.U16 R19, [R16.64] ;  /* 0x0000000610137981 */ /* 0x0000e4000c1e1500 */
[----:B------:R-:W-:Y:S02]  /*2220*/  LEA R41, R38, R44, 0x1 ;  /* 0x0000002c26297211 */ /* 0x000fe400078e08ff */
[----:B0-----:R-:W-:-:S04]  /*2230*/  LEA R16, P1, R18, R32, 0x1 ;  /* 0x0000002012107211 */ /* 0x001fc800078208ff */
[-C--:B------:R-:W-:Y:S02]  /*2240*/  LEA.HI.X.SX32 R17, R18, R27.reuse, 0x1, P1 ;  /* 0x0000001b12117211 */ /* 0x080fe400008f0eff */
[----:B-1----:R-:W-:Y:S01]  /*2250*/  LEA.HI.X.SX32 R29, R26, R27, 0x1, P0 ;  /* 0x0000001b1a1d7211 */ /* 0x002fe200000f0eff */
[C---:B------:R-:W-:Y:S02]  /*2260*/  IMAD R26, R38.reuse, 0x2, R41 ;  /* 0x00000002261a7824 */ /* 0x040fe400078e0229 */
[----:B------:R0:W3:Y:S02]  /*2270*/  LDG.E.U16 R18, [R16.64] ;  /* 0x0000000610127981 */ /* 0x0000e4000c1e1500 */
[----:B------:R-:W-:Y:S02]  /*2280*/  IMAD R49, R38, 0x2, R26 ;  /* 0x0000000226317824 */ /* 0x000fe400078e021a */
[----:B-----5:R1:W5:Y:S01]  /*2290*/  LDG.E.U16 R2, [R28.64] ;  /* 0x000000061c027981 */ /* 0x020362000c1e1500 */
[----:B0-----:R-:W-:Y:S01]  /*22a0*/  LEA R16, P1, R24, R32, 0x1 ;  /* 0x0000002018107211 */ /* 0x001fe200078208ff */
[----:B------:R-:W-:-:S03]  /*22b0*/  IMAD R42, R38, 0x2, R49 ;  /* 0x00000002262a7824 */ /* 0x000fc600078e0231 */
[----:B------:R-:W-:Y:S02]  /*22c0*/  LEA.HI.X.SX32 R17, R24, R27, 0x1, P1 ;  /* 0x0000001b18117211 */ /* 0x000fe400008f0eff */
[----:B------:R-:W-:Y:S01]  /*22d0*/  LEA R24, P0, R25, R32, 0x1 ;  /* 0x0000002019187211 */ /* 0x000fe200078008ff */
[----:B------:R-:W-:-:S03]  /*22e0*/  IMAD R39, R38, 0x2, R42 ;  /* 0x0000000226277824 */ /* 0x000fc600078e022a */
[----:B------:R-:W-:Y:S01]  /*22f0*/  LEA.HI.X.SX32 R25, R25, R27, 0x1, P0 ;  /* 0x0000001b19197211 */ /* 0x000fe200000f0eff */
[----:B------:R0:W4:Y:S01]  /*2300*/  LDG.E.U16 R17, [R16.64] ;  /* 0x0000000610117981 */ /* 0x000122000c1e1500 */
[CC--:B------:R-:W-:Y:S02]  /*2310*/  LEA R30, P0, R15.reuse, R32.reuse, 0x1 ;  /* 0x000000200f1e7211 */ /* 0x0c0fe400078008ff */
[----:B------:R-:W-:Y:S01]  /*2320*/  LEA R33, R38, R39, 0x1 ;  /* 0x0000002726217211 */ /* 0x000fe200078e08ff */
[----:B------:R0:W4:Y:S01]  /*2330*/  LDG.E.U16 R8, [R24.64] ;  /* 0x0000000618087981 */ /* 0x000122000c1e1500 */
[----:B------:R-:W-:Y:S02]  /*2340*/  LEA.HI.X.SX32 R31, R15, R27, 0x1, P0 ;  /* 0x0000001b0f1f7211 */ /* 0x000fe400000f0eff */
[-C--:B-1----:R-:W-:Y:S02]  /*2350*/  LEA R28, P0, R0, R32.reuse, 0x1 ;  /* 0x00000020001c7211 */ /* 0x082fe400078008ff */
[----:B0-----:R-:W-:-:S02]  /*2360*/  LEA R24, P1, R49, R32, 0x1 ;  /* 0x0000002031187211 */ /* 0x001fc400078208ff */
[-C--:B------:R-:W-:Y:S02]  /*2370*/  LEA.HI.X.SX32 R29, R0, R27.reuse, 0x1, P0 ;  /* 0x0000001b001d7211 */ /* 0x080fe400000f0eff */
[----:B------:R-:W-:Y:S01]  /*2380*/  LEA.HI.X.SX32 R25, R49, R27, 0x1, P1 ;  /* 0x0000001b31197211 */ /* 0x000fe200008f0eff */
[----:B------:R-:W-:Y:S01]  /*2390*/  IMAD R49, R38, 0x2, R33 ;  /* 0x0000000226317824 */ /* 0x000fe200078e0221 */
[----:B------:R0:W4:Y:S04]  /*23a0*/  LDG.E.U16 R0, [R30.64] ;  /* 0x000000061e007981 */ /* 0x000128000c1e1500 */
[----:B------:R1:W4:Y:S04]  /*23b0*/  LDG.E.U16 R16, [R28.64] ;  /* 0x000000061c107981 */ /* 0x000328000c1e1500 */
[----:B------:R0:W4:Y:S01]  /*23c0*/  LDG.E.U16 R15, [R24.64] ;  /* 0x00000006180f7981 */ /* 0x000122000c1e1500 */
[----:B-1----:R-:W-:-:S02]  /*23d0*/  LEA R28, P1, R49, R32, 0x1 ;  /* 0x00000020311c7211 */ /* 0x002fc400078208ff */
[----:B0-----:R-:W-:Y:S02]  /*23e0*/  LEA R24, P0, R23, R32, 0x1 ;  /* 0x0000002017187211 */ /* 0x001fe400078008ff */
[-C--:B------:R-:W-:Y:S02]  /*23f0*/  LEA.HI.X.SX32 R29, R49, R27.reuse, 0x1, P1 ;  /* 0x0000001b311d7211 */ /* 0x080fe400008f0eff */
[----:B------:R-:W-:-:S03]  /*2400*/  LEA.HI.X.SX32 R25, R23, R27, 0x1, P0 ;  /* 0x0000001b17197211 */ /* 0x000fc600000f0eff */
[----:B------:R0:W4:Y:S01]  /*2410*/  LDG.E.U16 R23, [R28.64] ;  /* 0x000000061c177981 */ /* 0x000122000c1e1500 */
[-C--:B------:R-:W-:Y:S01]  /*2420*/  LEA R30, P0, R37, R32.reuse, 0x1 ;  /* 0x00000020251e7211 */ /* 0x080fe200078008ff */
[----:B------:R-:W-:Y:S02]  /*2430*/  IMAD R49, R38, 0x2, R49 ;  /* 0x0000000226317824 */ /* 0x000fe400078e0231 */
[----:B------:R1:W4:Y:S01]  /*2440*/  LDG.E.U16 R24, [R24.64] ;  /* 0x0000000618187981 */ /* 0x000322000c1e1500 */
[----:B0-----:R-:W-:-:S04]  /*2450*/  LEA R28, P1, R44, R32, 0x1 ;  /* 0x000000202c1c7211 */ /* 0x001fc800078208ff */
[-C--:B------:R-:W-:Y:S02]  /*2460*/  LEA.HI.X.SX32 R29, R44, R27.reuse, 0x1, P1 ;  /* 0x0000001b2c1d7211 */ /* 0x080fe400008f0eff */
[----:B------:R-:W-:-:S03]  /*2470*/  LEA.HI.X.SX32 R31, R37, R27, 0x1, P0 ;  /* 0x0000001b251f7211 */ /* 0x000fc600000f0eff */
[----:B------:R0:W4:Y:S04]  /*2480*/  LDG.E.U16 R37, [R28.64] ;  /* 0x000000061c257981 */ /* 0x000128000c1e1500 */
[----:B-1----:R1:W4:Y:S01]  /*2490*/  LDG.E.U16 R25, [R30.64] ;  /* 0x000000061e197981 */ /* 0x002322000c1e1500 */
[----:B0-----:R-:W-:-:S04]  /*24a0*/  LEA R28, P0, R42, R32, 0x1 ;  /* 0x000000202a1c7211 */ /* 0x001fc800078008ff */
[----:B------:R-:W-:-:S05]  /*24b0*/  LEA.HI.X.SX32 R29, R42, R27, 0x1, P0 ;  /* 0x0000001b2a1d7211 */ /* 0x000fca00000f0eff */
[----:B------:R0:W4:Y:S01]  /*24c0*/  LDG.E.U16 R42, [R28.64] ;  /* 0x000000061c2a7981 */ /* 0x000122000c1e1500 */
[-C--:B-1----:R-:W-:Y:S02]  /*24d0*/  LEA R30, P1, R49, R32.reuse, 0x1 ;  /* 0x00000020311e7211 */ /* 0x082fe400078208ff */
[----:B0-----:R-:W-:-:S04]  /*24e0*/  LEA R28, P0, R40, R32, 0x1 ;  /* 0x00000020281c7211 */ /* 0x001fc800078008ff */
[-C--:B------:R-:W-:Y:S02]  /*24f0*/  LEA.HI.X.SX32 R29, R40, R27.reuse, 0x1, P0 ;  /* 0x0000001b281d7211 */ /* 0x080fe400000f0eff */
[----:B------:R-:W-:-:S03]  /*2500*/  LEA.HI.X.SX32 R31, R49, R27, 0x1, P1 ;  /* 0x0000001b311f7211 */ /* 0x000fc600008f0eff */
[----:B------:R0:W4:Y:S01]  /*2510*/  LDG.E.U16 R40, [R28.64] ;  /* 0x000000061c287981 */ /* 0x000122000c1e1500 */
[----:B------:R-:W-:-:S03]  /*2520*/  IMAD R49, R38, 0x2, R49 ;  /* 0x0000000226317824 */ /* 0x000fc600078e0231 */
[----:B------:R1:W4:Y:S01]  /*2530*/  LDG.E.U16 R44, [R30.64] ;  /* 0x000000061e2c7981 */ /* 0x000322000c1e1500 */
[-C--:B0-----:R-:W-:Y:S02]  /*2540*/  LEA R28, P0, R39, R32.reuse, 0x1 ;  /* 0x00000020271c7211 */ /* 0x081fe400078008ff */
[----:B-1----:R-:W-:Y:S02]  /*2550*/  LEA R30, P1, R41, R32, 0x1 ;  /* 0x00000020291e7211 */ /* 0x002fe400078208ff */
[-C--:B------:R-:W-:Y:S01]  /*2560*/  LEA.HI.X.SX32 R29, R39, R27.reuse, 0x1, P0 ;  /* 0x0000001b271d7211 */ /* 0x080fe200000f0eff */
[----:B------:R-:W-:Y:S01]  /*2570*/  IMAD R38, R38, 0x2, R49 ;  /* 0x0000000226267824 */ /* 0x000fe200078e0231 */
[----:B------:R-:W-:-:S03]  /*2580*/  LEA.HI.X.SX32 R31, R41, R27, 0x1, P1 ;  /* 0x0000001b291f7211 */ /* 0x000fc600008f0eff */
[----:B------:R0:W4:Y:S04]  /*2590*/  LDG.E.U16 R39, [R28.64] ;  /* 0x000000061c277981 */ /* 0x000128000c1e1500 */
[----:B------:R1:W4:Y:S01]  /*25a0*/  LDG.E.U16 R41, [R30.64] ;  /* 0x000000061e297981 */ /* 0x000322000c1e1500 */
[----:B0-----:R-:W-:-:S03]  /*25b0*/  LEA R28, P0, R49, R32, 0x1 ;  /* 0x00000020311c7211 */ /* 0x001fc600078008ff */
[----:B------:R-:W0:Y:S01]  /*25c0*/  S2R R57, SR_TID.X ;  /* 0x0000000000397919 */ /* 0x000e220000002100 */
[C---:B-1----:R-:W-:Y:S02]  /*25d0*/  LEA R30, P1, R38.reuse, R32, 0x1 ;  /* 0x00000020261e7211 */ /* 0x042fe400078208ff */
[-C--:B------:R-:W-:Y:S02]  /*25e0*/  LEA.HI.X.SX32 R29, R49, R27.reuse, 0x1, P0 ;  /* 0x0000001b311d7211 */ /* 0x080fe400000f0eff */
[----:B------:R-:W-:-:S03]  /*25f0*/  LEA.HI.X.SX32 R31, R38, R27, 0x1, P1 ;  /* 0x0000001b261f7211 */ /* 0x000fc600008f0eff */
[----:B------:R1:W4:Y:S04]  /*2600*/  LDG.E.U16 R38, [R28.64] ;  /* 0x000000061c267981 */ /* 0x000328000c1e1500 */
[----:B------:R0:W4:Y:S01]  /*2610*/  LDG.E.U16 R49, [R30.64] ;  /* 0x000000061e317981 */ /* 0x000122000c1e1500 */
[----:B-1----:R-:W-:-:S04]  /*2620*/  LEA R28, P0, R35, R32, 0x1 ;  /* 0x00000020231c7211 */ /* 0x002fc800078008ff */
[----:B------:R-:W-:Y:S02]  /*2630*/  LEA.HI.X.SX32 R29, R35, R27, 0x1, P0 ;  /* 0x0000001b231d7211 */ /* 0x000fe400000f0eff */
[----:B0-----:R-:W-:-:S03]  /*2640*/  LEA R30, P1, R36, R32, 0x1 ;  /* 0x00000020241e7211 */ /* 0x001fc600078208ff */
[----:B------:R0:W4:Y:S01]  /*2650*/  LDG.E.U16 R35, [R28.64] ;  /* 0x000000061c237981 */ /* 0x000122000c1e1500 */
[----:B------:R-:W-:-:S05]  /*2660*/  LEA.HI.X.SX32 R31, R36, R27, 0x1, P1 ;  /* 0x0000001b241f7211 */ /* 0x000fca00008f0eff */
[----:B------:R1:W4:Y:S01]  /*2670*/  LDG.E.U16 R36, [R30.64] ;  /* 0x000000061e247981 */ /* 0x000322000c1e1500 */
[----:B0-----:R-:W-:-:S04]  /*2680*/  LEA R28, P0, R34, R32, 0x1 ;  /* 0x00000020221c7211 */ /* 0x001fc800078008ff */
[-C--:B------:R-:W-:Y:S02]  /*2690*/  LEA.HI.X.SX32 R29, R34, R27.reuse, 0x1, P0 ;  /* 0x0000001b221d7211 */ /* 0x080fe400000f0eff */
[CC--:B-1----:R-:W-:Y:S01]  /*26a0*/  LEA R30, P0, R26.reuse, R32.reuse, 0x1 ;  /* 0x000000201a1e7211 */ /* 0x0c2fe200078008ff */
[----:B------:R-:W4:Y:S01]  /*26b0*/  LDL.LU R34, [R1+0x4] ;  /* 0x0000040001227983 */ /* 0x000f220000300800 */
[C---:B------:R-:W-:Y:S02]  /*26c0*/  LEA R32, P1, R33.reuse, R32, 0x1 ;  /* 0x0000002021207211 */ /* 0x040fe400078208ff */
[-C--:B------:R-:W-:Y:S01]  /*26d0*/  LEA.HI.X.SX32 R31, R26, R27.reuse, 0x1, P0 ;  /* 0x0000001b1a1f7211 */ /* 0x080fe200000f0eff */
[----:B------:R0:W4:Y:S01]  /*26e0*/  LDG.E.U16 R28, [R28.64] ;  /* 0x000000061c1c7981 */ /* 0x000122000c1e1500 */
[----:B------:R-:W-:Y:S02]  /*26f0*/  LEA.HI.X.SX32 R33, R33, R27, 0x1, P1 ;  /* 0x0000001b21217211 */ /* 0x000fe400008f0eff */
[----:B------:R-:W-:Y:S01]  /*2700*/  SHF.R.S32.HI R27, RZ, 0x8, R57 ;  /* 0x00000008ff1b7819 */ /* 0x000fe20000011439 */
[----:B------:R1:W4:Y:S01]  /*2710*/  LDG.E.U16 R30, [R30.64] ;  /* 0x000000061e1e7981 */ /* 0x000322000c1e1500 */
[----:B------:R-:W-:-:S02]  /*2720*/  LOP3.LUT R57, R57, 0xff, RZ, 0xc0, !PT ;  /* 0x000000ff39397812 */ /* 0x000fc400078ec0ff */
[----:B------:R-:W-:Y:S01]  /*2730*/  SGXT R27, R27, 0x1 ;  /* 0x000000011b1b781a */ /* 0x000fe20000000200 */
[----:B------:R2:W4:Y:S01]  /*2740*/  LDG.E.U16 R32, [R32.64] ;  /* 0x0000000620207981 */ /* 0x000522000c1e1500 */
[----:B------:R-:W-:-:S03]  /*2750*/  SHF.L.U32 R26, R57, 0x1, RZ ;  /* 0x00000001391a7819 */ /* 0x000fc600000006ff */
[----:B0-----:R-:W4:Y:S01]  /*2760*/  LDL.LU R29, [R1+0xc] ;  /* 0x00000c00011d7983 */ /* 0x001f220000300800 */
[----:B------:R-:W-:-:S03]  /*2770*/  LOP3.LUT R57, R26, 0x210, R27, 0x78, !PT ;  /* 0x000002101a397812 */ /* 0x000fc600078e781b */
[----:B-1----:R-:W4:Y:S04]  /*2780*/  LDL.LU R31, [R1+0x18] ;  /* 0x00001800011f7983 */ /* 0x002f280000300800 */
[----:B--2---:R-:W2:Y:S04]  /*2790*/  LDL.LU R33, [R1+0x20] ;  /* 0x0000200001217983 */ /* 0x004ea80000300800 */
[----:B------:R-:W2:Y:S04]  /*27a0*/  LDL.LU R26, [R1+0x34] ;  /* 0x00003400011a7983 */ /* 0x000ea80000300800 */
[----:B------:R-:W4:Y:S04]  /*27b0*/  LDL.LU R27, [R1+0x2c] ;  /* 0x00002c00011b7983 */ /* 0x000f280000300800 */
[----:B------:R-:W-:Y:S04]  /*27c0*/  STL [R1+0x188], R57 ;  /* 0x0001883901007387 */ /* 0x000fe80000100800 */
[----:B------:R0:W-:Y:S04]  /*27d0*/  STS.U16 [R57], R50 ;  /* 0x0000003239007388 */ /* 0x0001e80000000400 */
[----:B------:R1:W-:Y:S04]  /*27e0*/  STS.U16 [R57+0x1000], R51 ;  /* 0x0010003339007388 */ /* 0x0003e80000000400 */
[----:B------:R1:W-:Y:S04]  /*27f0*/  STS.U16 [R57+0x2000], R52 ;  /* 0x0020003439007388 */ /* 0x0003e80000000400 */
[----:B0-----:R-:W5:Y:S04]  /*2800*/  LDL.LU R50, [R1+0x260] ;  /* 0x0002600001327983 */ /* 0x001f680000300800 */
[----:B-1----:R-:W5:Y:S04]  /*2810*/  LDL.LU R51, [R1+0x25c] ;  /* 0x00025c0001337983 */ /* 0x002f680000300800 */
[----:B------:R-:W5:Y:S04]  /*2820*/  LDL.LU R52, [R1+0x258] ;  /* 0x0002580001347983 */ /* 0x000f680000300800 */
[----:B------:R0:W-:Y:S04]  /*2830*/  STS.U16 [R57+0x3000], R53 ;  /* 0x0030003539007388 */ /* 0x0001e80000000400 */
        /* <DEDUP_REMOVED lines=10> */
[----:B---3--:R-:W3:Y:S04]  /*28e0*/  LDL.LU R60, [R1+0x240] ;  /* 0x00024000013c7983 */ /* 0x008ee80000300800 */
[----:B------:R0:W-:Y:S04]  /*28f0*/  STS.U16 [R57+0x9000], R61 ;  /* 0x0090003d39007388 */ /* 0x0001e80000000400 */
[----:B0-----:R-:W5:Y:S04]  /*2900*/  LDL.LU R61, [R1+0x23c] ;  /* 0x00023c00013d7983 */ /* 0x001f680000300800 */
[----:B--2---:R0:W-:Y:S04]  /*2910*/  STS.U16 [R57+0xa000], R26 ;  /* 0x00a0001a39007388 */ /* 0x0041e80000000400 */
[----:B----4-:R1:W-:Y:S04]  /*2920*/  STS.U16 [R57+0xb000], R27 ;  /* 0x00b0001b39007388 */ /* 0x0103e80000000400 */
[----:B------:R2:W-:Y:S04]  /*2930*/  STS.U16 [R57+0xc000], R33 ;  /* 0x00c0002139007388 */ /* 0x0005e80000000400 */
[----:B0-----:R-:W2:Y:S04]  /*2940*/  LDL.LU R26, [R1+0x3c] ;  /* 0x00003c00011a7983 */ /* 0x001ea80000300800 */
[----:B-1----:R-:W2:Y:S04]  /*2950*/  LDL.LU R27, [R1+0x30] ;  /* 0x00003000011b7983 */ /* 0x002ea80000300800 */
[----:B------:R0:W-:Y:S04]  /*2960*/  STS.U16 [R57+0xd000], R31 ;  /* 0x00d0001f39007388 */ /* 0x0001e80000000400 */
[----:B--2---:R-:W2:Y:S04]  /*2970*/  LDL.LU R33, [R1+0x24] ;  /* 0x0000240001217983 */ /* 0x004ea80000300800 */
[----:B------:R1:W-:Y:S04]  /*2980*/  STS.U16 [R57+0xe000], R29 ;  /* 0x00e0001d39007388 */ /* 0x0003e80000000400 */
[----:B0-----:R-:W2:Y:S04]  /*2990*/  LDL.LU R31, [R1+0x1c] ;  /* 0x00001c00011f7983 */ /* 0x001ea80000300800 */
[----:B------:R0:W-:Y:S04]  /*29a0*/  STS.U16 [R57+0xf000], R34 ;  /* 0x00f0002239007388 */ /* 0x0001e80000000400 */
[----:B-1----:R-:W2:Y:S04]  /*29b0*/  LDL.LU R29, [R1+0x10] ;  /* 0x00001000011d7983 */ /* 0x002ea80000300800 */
[----:B0-----:R-:W2:Y:S04]  /*29c0*/  LDL.LU R34, [R1+0x8] ;  /* 0x0000080001227983 */ /* 0x001ea80000300800 */
[----:B---3--:R0:W-:Y:S04]  /*29d0*/  STS.U16 [R57+0x10000], R60 ;  /* 0x0100003c39007388 */ /* 0x0081e80000000400 */
[----:B-----5:R1:W-:Y:S04]  /*29e0*/  STS.U16 [R57+0x11000], R58 ;  /* 0x0110003a39007388 */ /* 0x0203e80000000400 */
[----:B------:R3:W-:Y:S04]  /*29f0*/  STS.U16 [R57+0x12000], R54 ;  /* 0x0120003639007388 */ /* 0x0007e80000000400 */
[----:B0-----:R-:W5:Y:S04]  /*2a00*/  LDL.LU R60, [R1+0x44] ;  /* 0x00004400013c7983 */ /* 0x001f680000300800 */
[----:B-1----:R-:W2:Y:S04]  /*2a10*/  LDL.LU R58, [R1+0x50] ;  /* 0x00005000013a7983 */ /* 0x002ea80000300800 */
[----:B---3--:R-:W3:Y:S04]  /*2a20*/  LDL.LU R54, [R1+0x60] ;  /* 0x0000600001367983 */ /* 0x008ee80000300800 */
[----:B------:R0:W-:Y:S04]  /*2a30*/  STS.U16 [R57+0x13000], R52 ;  /* 0x0130003439007388 */ /* 0x0001e80000000400 */
[----:B------:R1:W-:Y:S04]  /*2a40*/  STS.U16 [R57+0x14000], R47 ;  /* 0x0140002f39007388 */ /* 0x0003e80000000400 */
[----:B------:R1:W-:Y:S04]  /*2a50*/  STS.U16 [R57+0x15000], R43 ;  /* 0x0150002b39007388 */ /* 0x0003e80000000400 */
[----:B0-----:R-:W2:Y:S04]  /*2a60*/  LDL.LU R52, [R1+0x70] ;  /* 0x0000700001347983 */ /* 0x001ea80000300800 */
[----:B-1----:R-:W2:Y:S04]  /*2a70*/  LDL.LU R47, [R1+0x80] ;  /* 0x00008000012f7983 */ /* 0x002ea80000300800 */
[----:B------:R-:W2:Y:S04]  /*2a80*/  LDL.LU R43, [R1+0x90] ;  /* 0x00009000012b7983 */ /* 0x000ea80000300800 */
[----:B------:R0:W-:Y:S04]  /*2a90*/  STS.U16 [R57+0x16000], R22 ;  /* 0x0160001639007388 */ /* 0x0001e80000000400 */
[----:B------:R1:W-:Y:S04]  /*2aa0*/  STS.U16 [R57+0x17000], R21 ;  /* 0x0170001539007388 */ /* 0x0003e80000000400 */
[----:B------:R1:W-:Y:S04]  /*2ab0*/  STS.U16 [R57+0x18000], R20 ;  /* 0x0180001439007388 */ /* 0x0003e80000000400 */
[----:B0-----:R-:W2:Y:S04]  /*2ac0*/  LDL.LU R22, [R1+0xa0] ;  /* 0x0000a00001167983 */ /* 0x001ea80000300800 */
[----:B-1----:R-:W2:Y:S04]  /*2ad0*/  LDL.LU R21, [R1+0xb0] ;  /* 0x0000b00001157983 */ /* 0x002ea80000300800 */
[----:B------:R-:W2:Y:S04]  /*2ae0*/  LDL.LU R20, [R1+0xc0] ;  /* 0x0000c00001147983 */ /* 0x000ea80000300800 */
[----:B------:R0:W-:Y:S04]  /*2af0*/  STS.U16 [R57+0x19000], R19 ;  /* 0x0190001339007388 */ /* 0x0001e80000000400 */
[----:B0-----:R-:W2:Y:S04]  /*2b00*/  LDL R19, [R1+0x188] ;  /* 0x0001880001137983 */ /* 0x001ea80000100800 */
[----:B--2---:R-:W-:Y:S04]  /*2b10*/  STS.U16 [R19+0x1a000], R18 ;  /* 0x01a0001213007388 */ /* 0x004fe80000000400 */
[----:B------:R-:W-:Y:S04]  /*2b20*/  STS.U16 [R19+0x1b000], R17 ;  /* 0x01b0001113007388 */ /* 0x000fe80000000400 */
[----:B------:R0:W-:Y:S04]  /*2b30*/  STS.U16 [R19+0x1c000], R0 ;  /* 0x01c0000013007388 */ /* 0x0001e80000000400 */
[----:B0-----:R-:W2:Y:S01]  /*2b40*/  LDL R0, [R1+0x188] ;  /* 0x0001880001007983 */ /* 0x001ea20000100800 */
[----:B------:R-:W-:-:S05]  /*2b50*/  LOP3.LUT R17, R19, 0x20, RZ, 0x3c, !PT ;  /* 0x0000002013117812 */ /* 0x000fca00078e3cff */
[----:B------:R-:W-:Y:S04]  /*2b60*/  STL [R1+0x234], R17 ;  /* 0x0002341101007387 */ /* 0x000fe80000100800 */
[----:B--2---:R-:W-:Y:S04]  /*2b70*/  STS.U16 [R0+0x1d000], R16 ;  /* 0x01d0001000007388 */ /* 0x004fe80000000400 */
[----:B------:R0:W-:Y:S04]  /*2b80*/  STS.U16 [R0+0x1e000], R15 ;  /* 0x01e0000f00007388 */ /* 0x0001e80000000400 */
[----:B0-----:R-:W2:Y:S04]  /*2b90*/  LDL R15, [R1+0x234] ;  /* 0x00023400010f7983 */ /* 0x001ea80000100800 */
[----:B------:R-:W3:Y:S04]  /*2ba0*/  LDL.LU R16, [R1+0x104] ;  /* 0x0001040001107983 */ /* 0x000ee80000300800 */
[----:B------:R-:W3:Y:S04]  /*2bb0*/  LDL.LU R17, [R1+0x100] ;  /* 0x0001000001117983 */ /* 0x000ee80000300800 */
[----:B------:R-:W-:Y:S04]  /*2bc0*/  STS.U16 [R0+0x1f000], R23 ;  /* 0x01f0001700007388 */ /* 0x000fe80000000400 */
[----:B------:R-:W3:Y:S04]  /*2bd0*/  LDL.LU R18, [R1+0xfc] ;  /* 0x0000fc0001127983 */ /* 0x000ee80000300800 */
[----:B------:R-:W3:Y:S04]  /*2be0*/  LDL.LU R19, [R1+0xf4] ;  /* 0x0000f40001137983 */ /* 0x000ee80000300800 */
[----:B--2---:R0:W-:Y:S04]  /*2bf0*/  STS.U16 [R15+0x400], R20 ;  /* 0x000400140f007388 */ /* 0x0041e80000000400 */
[----:B------:R1:W-:Y:S04]  /*2c00*/  STS.U16 [R15+0x1400], R21 ;  /* 0x001400150f007388 */ /* 0x0003e80000000400 */
[----:B------:R2:W-:Y:S04]  /*2c10*/  STS.U16 [R15+0x2400], R22 ;  /* 0x002400160f007388 */ /* 0x0005e80000000400 */
[----:B0-----:R-:W4:Y:S04]  /*2c20*/  LDL.LU R20, [R1+0xf0] ;  /* 0x0000f00001147983 */ /* 0x001f280000300800 */
[----:B-1----:R-:W4:Y:S04]  /*2c30*/  LDL.LU R21, [R1+0xec] ;  /* 0x0000ec0001157983 */ /* 0x002f280000300800 */
[----:B------:R0:W-:Y:S04]  /*2c40*/  STS.U16 [R15+0x3400], R43 ;  /* 0x0034002b0f007388 */ /* 0x0001e80000000400 */
[----:B--2---:R-:W2:Y:S04]  /*2c50*/  LDL.LU R22, [R1+0xe4] ;  /* 0x0000e40001167983 */ /* 0x004ea80000300800 */
[----:B------:R1:W-:Y:S04]  /*2c60*/  STS.U16 [R15+0x4400], R47 ;  /* 0x0044002f0f007388 */ /* 0x0003e80000000400 */
[----:B0-----:R-:W2:Y:S04]  /*2c70*/  LDL.LU R43, [R1+0xe0] ;  /* 0x0000e000012b7983 */ /* 0x001ea80000300800 */
[----:B------:R0:W-:Y:S04]  /*2c80*/  STS.U16 [R15+0x5400], R52 ;  /* 0x005400340f007388 */ /* 0x0001e80000000400 */
[----:B-1----:R-:W2:Y:S04]  /*2c90*/  LDL.LU R47, [R1+0xdc] ;  /* 0x0000dc00012f7983 */ /* 0x002ea80000300800 */
[----:B---3--:R1:W-:Y:S04]  /*2ca0*/  STS.U16 [R15+0x6400], R54 ;  /* 0x006400360f007388 */ /* 0x0083e80000000400 */
[----:B0-----:R-:W3:Y:S04]  /*2cb0*/  LDL.LU R52, [R1+0xd4] ;  /* 0x0000d40001347983 */ /* 0x001ee80000300800 */
[----:B------:R0:W-:Y:S04]  /*2cc0*/  STS.U16 [R15+0x7400], R58 ;  /* 0x0074003a0f007388 */ /* 0x0001e80000000400 */
[----:B-1----:R-:W3:Y:S04]  /*2cd0*/  LDL.LU R54, [R1+0xd0] ;  /* 0x0000d00001367983 */ /* 0x002ee80000300800 */
[----:B-----5:R1:W-:Y:S04]  /*2ce0*/  STS.U16 [R15+0x8400], R60 ;  /* 0x0084003c0f007388 */ /* 0x0203e80000000400 */
[----:B0-----:R-:W5:Y:S04]  /*2cf0*/  LDL.LU R58, [R1+0xcc] ;  /* 0x0000cc00013a7983 */ /* 0x001f680000300800 */
[----:B------:R0:W-:Y:S04]  /*2d00*/  STS.U16 [R15+0x9400], R26 ;  /* 0x0094001a0f007388 */ /* 0x0001e80000000400 */
[----:B-1----:R-:W5:Y:S04]  /*2d10*/  LDL.LU R60, [R1+0xbc] ;  /* 0x0000bc00013c7983 */ /* 0x002f680000300800 */
[----:B------:R1:W-:Y:S04]  /*2d20*/  STS.U16 [R15+0xa400], R27 ;  /* 0x00a4001b0f007388 */ /* 0x0003e80000000400 */
        /* <DEDUP_REMOVED lines=9> */
[----:B-1----:R-:W5:Y:S04]  /*2dc0*/  LDL.LU R34, [R1+0x5c] ;  /* 0x00005c0001227983 */ /* 0x002f680000300800 */
[----:B------:R-:W-:Y:S04]  /*2dd0*/  STS.U16 [R15+0xf400], R61 ;  /* 0x00f4003d0f007388 */ /* 0x000fe80000000400 */
[----:B------:R-:W-:Y:S04]  /*2de0*/  STS.U16 [R15+0x10400], R59 ;  /* 0x0104003b0f007388 */ /* 0x000fe80000000400 */
[----:B------:R-:W-:Y:S04]  /*2df0*/  STS.U16 [R15+0x11400], R55 ;  /* 0x011400370f007388 */ /* 0x000fe80000000400 */
[----:B------:R0:W-:Y:S04]  /*2e00*/  STS.U16 [R15+0x12400], R53 ;  /* 0x012400350f007388 */ /* 0x0001e80000000400 */
[----:B------:R-:W-:Y:S04]  /*2e10*/  STS.U16 [R15+0x13400], R51 ;  /* 0x013400330f007388 */ /* 0x000fe80000000400 */
[----:B------:R-:W-:Y:S04]  /*2e20*/  STS.U16 [R15+0x14400], R46 ;  /* 0x0144002e0f007388 */ /* 0x000fe80000000400 */
[----:B------:R-:W-:Y:S04]  /*2e30*/  STS.U16 [R15+0x15400], R14 ;  /* 0x0154000e0f007388 */ /* 0x000fe80000000400 */
[----:B------:R-:W-:Y:S04]  /*2e40*/  STS.U16 [R15+0x16400], R13 ;  /* 0x0164000d0f007388 */ /* 0x000fe80000000400 */
[----:B------:R-:W-:Y:S01]  /*2e50*/  STS.U16 [R15+0x17400], R12 ;  /* 0x0174000c0f007388 */ /* 0x000fe20000000400 */
[----:B0-----:R-:W-:-:S03]  /*2e60*/  LOP3.LUT R53, R0, 0x40, RZ, 0x3c, !PT ;  /* 0x0000004000357812 */ /* 0x001fc600078e3cff */
[----:B------:R-:W-:Y:S04]  /*2e70*/  STS.U16 [R15+0x18400], R11 ;  /* 0x0184000b0f007388 */ /* 0x000fe80000000400 */
[----:B------:R-:W-:Y:S04]  /*2e80*/  STS.U16 [R15+0x19400], R10 ;  /* 0x0194000a0f007388 */ /* 0x000fe80000000400 */
[----:B------:R-:W-:Y:S04]  /*2e90*/  STS.U16 [R15+0x1a400], R9 ;  /* 0x01a400090f007388 */ /* 0x000fe80000000400 */
[----:B------:R-:W-:Y:S04]  /*2ea0*/  STS.U16 [R15+0x1b400], R8 ;  /* 0x01b400080f007388 */ /* 0x000fe80000000400 */
[----:B------:R-:W-:Y:S04]  /*2eb0*/  STS.U16 [R15+0x1c400], R25 ;  /* 0x01c400190f007388 */ /* 0x000fe80000000400 */
[----:B------:R-:W5:Y:S04]  /*2ec0*/  LDL.LU R55, [R1+0x124] ;  /* 0x0001240001377983 */ /* 0x000f680000300800 */
[----:B------:R-:W-:Y:S04]  /*2ed0*/  STS.U16 [R15+0x1d400], R37 ;  /* 0x01d400250f007388 */ /* 0x000fe80000000400 */
[----:B------:R-:W5:Y:S04]  /*2ee0*/  LDL.LU R59, [R1+0x120] ;  /* 0x00012000013b7983 */ /* 0x000f680000300800 */
[----:B------:R-:W-:Y:S04]  /*2ef0*/  STS.U16 [R15+0x1e400], R42 ;  /* 0x01e4002a0f007388 */ /* 0x000fe80000000400 */
[----:B------:R-:W5:Y:S04]  /*2f00*/  LDL.LU R61, [R1+0x11c] ;  /* 0x00011c00013d7983 */ /* 0x000f680000300800 */
[----:B------:R0:W-:Y:S04]  /*2f10*/  STS.U16 [R15+0x1f400], R44 ;  /* 0x01f4002c0f007388 */ /* 0x0001e80000000400 */
[----:B------:R-:W5:Y:S04]  /*2f20*/  LDL.LU R23, [R1+0x118] ;  /* 0x0001180001177983 */ /* 0x000f680000300800 */
        /* <DEDUP_REMOVED lines=8> */
[----:B0-----:R-:W5:Y:S04]  /*2fb0*/  LDL.LU R19, [R1+0xf8] ;  /* 0x0000f80001137983 */ /* 0x001f680000300800 */
[----:B----4-:R0:W-:Y:S04]  /*2fc0*/  STS.U16 [R53+0x4800], R20 ;  /* 0x0048001435007388 */ /* 0x0101e80000000400 */
[----:B------:R1:W-:Y:S04]  /*2fd0*/  STS.U16 [R53+0x5800], R21 ;  /* 0x0058001535007388 */ /* 0x0003e80000000400 */
[----:B0-----:R-:W4:Y:S04]  /*2fe0*/  LDL.LU R20, [R1+0xe8] ;  /* 0x0000e80001147983 */ /* 0x001f280000300800 */
[----:B--2---:R0:W-:Y:S04]  /*2ff0*/  STS.U16 [R53+0x6800], R22 ;  /* 0x0068001635007388 */ /* 0x0041e80000000400 */
[----:B-1----:R-:W2:Y:S04]  /*3000*/  LDL.LU R21, [R1+0xd8] ;  /* 0x0000d80001157983 */ /* 0x002ea80000300800 */
        /* <DEDUP_REMOVED lines=24> */
[----:B0-----:R-:W5:Y:S04]  /*3190*/  LDL.LU R34, [R1] ;  /* 0x0000000001227983 */ /* 0x001f680000300800 */
[----:B------:R-:W-:Y:S04]  /*31a0*/  STS.U16 [R53+0x13800], R50 ;  /* 0x0138003235007388 */ /* 0x000fe80000000400 */
[----:B------:R-:W-:Y:S04]  /*31b0*/  STS.U16 [R53+0x14800], R45 ;  /* 0x0148002d35007388 */ /* 0x000fe80000000400 */
[----:B------:R-:W-:Y:S04]  /*31c0*/  STS.U16 [R53+0x15800], R7 ;  /* 0x0158000735007388 */ /* 0x000fe80000000400 */
[----:B------:R-:W-:Y:S04]  /*31d0*/  STS.U16 [R53+0x16800], R6 ;  /* 0x0168000635007388 */ /* 0x000fe80000000400 */
[----:B------:R-:W-:Y:S01]  /*31e0*/  STS.U16 [R53+0x17800], R5 ;  /* 0x0178000535007388 */ /* 0x000fe20000000400 */
[----:B------:R-:W-:-:S03]  /*31f0*/  LOP3.LUT R0, R0, 0x60, RZ, 0x3c, !PT ;  /* 0x0000006000007812 */ /* 0x000fc600078e3cff */
[----:B------:R-:W-:Y:S04]  /*3200*/  STS.U16 [R53+0x18800], R4 ;  /* 0x0188000435007388 */ /* 0x000fe80000000400 */
[----:B------:R0:W-:Y:S04]  /*3210*/  STS.U16 [R53+0x19800], R3 ;  /* 0x0198000335007388 */ /* 0x0001e80000000400 */
[----:B------:R1:W-:Y:S04]  /*3220*/  STS.U16 [R53+0x1a800], R2 ;  /* 0x01a8000235007388 */ /* 0x0003e80000000400 */
[----:B------:R-:W-:Y:S04]  /*3230*/  STS.U16 [R53+0x1b800], R24 ;  /* 0x01b8001835007388 */ /* 0x000fe80000000400 */
        /* <DEDUP_REMOVED lines=13> */
[----:B------:R-:W-:Y:S01]  /*3310*/  STS.U16 [R0+0x8c00], R19 ;  /* 0x008c001300007388 */ /* 0x000fe20000000400 */
[----:B0-----:R-:W-:-:S02]  /*3320*/  IMAD.MOV.U32 R3, RZ, RZ, 0x3f800000 ;  /* 0x3f800000ff037424 */ /* 0x001fc400078e00ff */
[----:B-1----:R-:W-:Y:S01]  /*3330*/  IMAD.MOV.U32 R2, RZ, RZ, 0x3f800000 ;  /* 0x3f800000ff027424 */ /* 0x002fe200078e00ff */
[----:B----4-:R-:W-:Y:S04]  /*3340*/  STS.U16 [R0+0x9c00], R20 ;  /* 0x009c001400007388 */ /* 0x010fe80000000400 */
[----:B--2---:R-:W-:Y:S04]  /*3350*/  STS.U16 [R0+0xac00], R21 ;  /* 0x00ac001500007388 */ /* 0x004fe80000000400 */
[----:B------:R-:W-:Y:S04]  /*3360*/  STS.U16 [R0+0xbc00], R22 ;  /* 0x00bc001600007388 */ /* 0x000fe80000000400 */
[----:B------:R-:W-:Y:S04]  /*3370*/  STS.U16 [R0+0xcc00], R43 ;  /* 0x00cc002b00007388 */ /* 0x000fe80000000400 */
[----:B---3--:R-:W-:Y:S04]  /*3380*/  STS.U16 [R0+0xdc00], R47 ;  /* 0x00dc002f00007388 */ /* 0x008fe80000000400 */
[----:B------:R-:W-:Y:S04]  /*3390*/  STS.U16 [R0+0xec00], R52 ;  /* 0x00ec003400007388 */ /* 0x000fe80000000400 */
[----:B-----5:R-:W-:Y:S04]  /*33a0*/  STS.U16 [R0+0xfc00], R54 ;  /* 0x00fc003600007388 */ /* 0x020fe80000000400 */
        /* <DEDUP_REMOVED lines=14> */
[----:B------:R0:W-:Y:S02]  /*3490*/  STS.U16 [R0+0x1ec00], R32 ;  /* 0x01ec002000007388 */ /* 0x0001e40000000400 */
[----:B0-----:R-:W-:-:S05]  /*34a0*/  IMAD.MOV.U32 R0, RZ, RZ, -0x800000 ;  /* 0xff800000ff007424 */ /* 0x001fca00078e00ff */
[----:B------:R-:W-:Y:S04]  /*34b0*/  STL [R1+0x238], R0 ;  /* 0x0002380001007387 */ /* 0x000fe80000100800 */
[----:B------:R-:W-:Y:S04]  /*34c0*/  STL [R1+0x1a4], R3 ;  /* 0x0001a40301007387 */ /* 0x000fe80000100800 */
[----:B------:R-:W-:Y:S04]  /*34d0*/  STL [R1+0x1a8], R2 ;  /* 0x0001a80201007387 */ /* 0x000fe80000100800 */
[----:B------:R-:W-:Y:S04]  /*34e0*/  STL [R1+0x160], RZ ;  /* 0x000160ff01007387 */ /* 0x000fe80000100800 */
[----:B------:R0:W-:Y:S04]  /*34f0*/  STL [R1+0x230], R0 ;  /* 0x0002300001007387 */ /* 0x0001e80000100800 */
[----:B------:R1:W-:Y:S04]  /*3500*/  STL [R1+0x164], RZ ;  /* 0x000164ff01007387 */ /* 0x0003e80000100800 */
        /* <DEDUP_REMOVED lines=62> */
[----:B------:R-:W0:Y:S04]  /*38f0*/  S2R R34, SR_CTAID.X ;  /* 0x0000000000227919 */ /* 0x000e280000002500 */
        /* <DEDUP_REMOVED lines=19> */
[----:B------:R-:W2:Y:S04]  /*3a30*/  S2R R58, SR_TID.X ;  /* 0x00000000003a7919 */ /* 0x000ea80000002100 */
[----:B------:R1:W-:Y:S01]  /*3a40*/  STL [R1+0x2c], RZ ;  /* 0x00002cff01007387 */ /* 0x0003e20000100800 */
[----:B0-----:R-:W-:-:S03]  /*3a50*/  IMAD.SHL.U32 R0, R34, 0x100, RZ ;  /* 0x0000010022007824 */ /* 0x001fc600078e00ff */
[----:B------:R1:W-:Y:S04]  /*3a60*/  STL [R1+0x10], RZ ;  /* 0x000010ff01007387 */ /* 0x0003e80000100800 */
[----:B------:R1:W-:Y:S04]  /*3a70*/  STL [R1+0x14], RZ ;  /* 0x000014ff01007387 */ /* 0x0003e80000100800 */
[----:B------:R1:W-:Y:S04]  /*3a80*/  STL [R1+0x18], RZ ;  /* 0x000018ff01007387 */ /* 0x0003e80000100800 */
[----:B------:R-:W0:Y:S04]  /*3a90*/  S2R R57, SR_TID.X ;  /* 0x0000000000397919 */ /* 0x000e280000002100 */
[----:B------:R1:W-:Y:S04]  /*3aa0*/  STL [R1+0x1c], RZ ;  /* 0x00001cff01007387 */ /* 0x0003e80000100800 */
[----:B------:R1:W-:Y:S01]  /*3ab0*/  STL [R1], RZ ;  /* 0x000000ff01007387 */ /* 0x0003e20000100800 */
[----:B------:R-:W-:-:S03]  /*3ac0*/  IADD3 R2, R0, 0x100, RZ ;  /* 0x0000010000027810 */ /* 0x000fc60007ffe0ff */
[----:B------:R1:W-:Y:S04]  /*3ad0*/  STL [R1+0x4], RZ ;  /* 0x000004ff01007387 */ /* 0x0003e80000100800 */
[----:B------:R1:W-:Y:S04]  /*3ae0*/  STL [R1+0x8], RZ ;  /* 0x000008ff01007387 */ /* 0x0003e80000100800 */
[----:B------:R1:W-:Y:S01]  /*3af0*/  STL [R1+0xc], RZ ;  /* 0x00000cff01007387 */ /* 0x0003e20000100800 */
[----:B------:R-:W-:Y:S02]  /*3b00*/  ISETP.GE.AND P0, PT, R2, 0x1, PT ;  /* 0x000000010200780c */ /* 0x000fe40003f06270 */
[C---:B--2---:R-:W-:Y:S01]  /*3b10*/  LOP3.LUT R3, R58.reuse, 0x3, RZ, 0xc0, !PT ;  /* 0x000000033a037812 */ /* 0x044fe200078ec0ff */
[----:B------:R-:W-:Y:S01]  /*3b20*/  CS2R R12, SRZ ;  /* 0x00000000000c7805 */ /* 0x000fe2000001ff00 */
[----:B0-----:R-:W-:Y:S01]  /*3b30*/  LOP3.LUT R57, R57, 0xff, RZ, 0xc0, !PT ;  /* 0x000000ff39397812 */ /* 0x001fe200078ec0ff */
[----:B------:R-:W-:Y:S01]  /*3b40*/  CS2R R14, SRZ ;  /* 0x00000000000e7805 */ /* 0x000fe2000001ff00 */
        /* <DEDUP_REMOVED lines=16> */
[C---:B------:R-:W-:Y:S01]  /*3c50*/  LOP3.LUT R2, R58.reuse, 0x1e0, RZ, 0xc0, !PT ;  /* 0x000001e03a027812 */ /* 0x040fe200078ec0ff */
[----:B------:R-:W-:Y:S01]  /*3c60*/  IMAD.SHL.U32 R42, R3, 0x20, RZ ;  /* 0x00000020032a7824 */ /* 0x000fe200078e00ff */
[----:B------:R-:W-:-:S02]  /*3c70*/  LOP3.LUT R7, R58, 0x1c, RZ, 0xc0, !PT ;  /* 0x0000001c3a077812 */ /* 0x000fc400078ec0ff */
[----:B------:R-:W-:Y:S01]  /*3c80*/  SHF.L.U32 R41, R58, 0x1, RZ ;  /* 0x000000013a297819 */ /* 0x000fe200000006ff */
[----:B------:R-:W-:Y:S05]  /*3c90*/  @!P0 BRA `(.L_x_0) ;  /* 0x000039d000008947 */ /* 0x000fea0003800000 */
[----:B-1----:R-:W0:Y:S01]  /*3ca0*/  S2R R60, SR_CTAID.Y ;  /* 0x00000000003c7919 */ /* 0x002e220000002600 */
[C---:B------:R-:W-:Y:S01]  /*3cb0*/  LOP3.LUT R3, R58.reuse, 0xf, RZ, 0xc0, !PT ;  /* 0x0000000f3a037812 */ /* 0x040fe200078ec0ff */
[----:B------:R-:W-:Y:S01]  /*3cc0*/  IMAD R57, R57, c[0x0][0x1a8], RZ ;  /* 0x00006a0039397a24 */ /* 0x000fe200078e02ff */
[----:B------:R-:W-:Y:S01]  /*3cd0*/  SHF.R.U32.HI R6, RZ, 0x1, R2 ;  /* 0x00000001ff067819 */ /* 0x000fe20000011602 */
[----:B------:R-:W1:Y:S01]  /*3ce0*/  S2R R54, SR_TID.X ;  /* 0x0000000000367919 */ /* 0x000e620000002100 */
[----:B------:R-:W-:Y:S01]  /*3cf0*/  LEA.HI R12, R58, 0x60, RZ, 0x1c ;  /* 0x000000603a0c7811 */ /* 0x000fe200078fe0ff */
[----:B------:R-:W-:Y:S01]  /*3d00*/  IMAD R5, R3, c[0x0][0x1b4], RZ ;  /* 0x00006d0003057a24 */ /* 0x000fe200078e02ff */
[----:B------:R-:W-:Y:S01]  /*3d10*/  LEA.HI R7, R7, R6, RZ, 0x1e ;  /* 0x0000000607077211 */ /* 0x000fe200078ff0ff */
[----:B------:R-:W-:Y:S01]  /*3d20*/  IMAD.SHL.U32 R6, R57, 0x2, RZ ;  /* 0x0000000239067824 */ /* 0x000fe200078e00ff */
[----:B------:R-:W-:Y:S01]  /*3d30*/  MOV R15, c[0x0][0x1b8] ;  /* 0x00006e00000f7a02 */ /* 0x000fe20000000f00 */
[----:B------:R-:W-:Y:S01]  /*3d40*/  IMAD R20, R12, c[0x0][0x1b8], RZ ;  /* 0x00006e000c147a24 */ /* 0x000fe200078e02ff */
[----:B------:R-:W-:Y:S01]  /*3d50*/  SHF.L.U32 R8, R5, 0x1, RZ ;  /* 0x0000000105087819 */ /* 0x000fe200000006ff */
[----:B------:R-:W-:Y:S01]  /*3d60*/  IMAD.IADD R40, R0, 0x1, R7 ;  /* 0x0000000100287824 */ /* 0x000fe200078e0207 */
[----:B------:R-:W-:Y:S01]  /*3d70*/  LOP3.LUT R7, R41, 0x10, RZ, 0xc0, !PT ;  /* 0x0000001029077812 */ /* 0x000fe200078ec0ff */
[----:B------:R-:W-:Y:S01]  /*3d80*/  IMAD.HI R57, R57, 0x2, RZ ;  /* 0x0000000239397827 */ /* 0x000fe200078e02ff */
[C---:B------:R-:W-:Y:S01]  /*3d90*/  LEA.HI R14, R58.reuse, 0xe0, RZ, 0x1c ;  /* 0x000000e03a0e7811 */ /* 0x040fe200078fe0ff */
[----:B------:R-:W-:Y:S01]  /*3da0*/  CS2R R44, SRZ ;  /* 0x00000000002c7805 */ /* 0x000fe2000001ff00 */
[----:B------:R-:W-:Y:S01]  /*3db0*/  LOP3.LUT R7, R7, 0x1e0, R58, 0xf8, !PT ;  /* 0x000001e007077812 */ /* 0x000fe200078ef83a */
[----:B------:R-:W-:Y:S01]  /*3dc0*/  CS2R R46, SRZ ;  /* 0x00000000002e7805 */ /* 0x000fe2000001ff00 */
[----:B------:R-:W-:Y:S01]  /*3dd0*/  LEA.HI R13, R58, 0xa0, RZ, 0x1c ;  /* 0x000000a03a0d7811 */ /* 0x000fe200078fe0ff */
[----:B------:R-:W-:Y:S01]  /*3de0*/  IMAD R24, R14, c[0x0][0x1b8], RZ ;  /* 0x00006e000e187a24 */ /* 0x000fe200078e02ff */
[----:B------:R-:W-:Y:S01]  /*3df0*/  CS2R R38, SRZ ;  /* 0x0000000000267805 */ /* 0x000fe2000001ff00 */
[----:B------:R-:W-:Y:S01]  /*3e00*/  UMOV UR4, URZ ;  /* 0x0000003f00047c82 */ /* 0x000fe20008000000 */
[C---:B0-----:R-:W-:Y:S01]  /*3e10*/  IMAD R4, R60.reuse, c[0x0][0x1b0], RZ ;  /* 0x00006c003c047a24 */ /* 0x041fe200078e02ff */
[----:B------:R-:W-:Y:S01]  /*3e20*/  UMOV UR5, URZ ;  /* 0x0000003f00057c82 */ /* 0x000fe20008000000 */
[----:B------:R-:W-:Y:S01]  /*3e30*/  IMAD R2, R60, c[0x0][0x1a0], RZ ;  /* 0x000068003c027a24 */ /* 0x000fe200078e02ff */
[----:B------:R-:W-:Y:S01]  /*3e40*/  LOP3.LUT R60, R58, 0x10, RZ, 0xc0, !PT ;  /* 0x000000103a3c7812 */ /* 0x000fe200078ec0ff */
[----:B------:R-:W-:Y:S01]  /*3e50*/  IMAD.SHL.U32 R9, R4, 0x2, RZ ;  /* 0x0000000204097824 */ /* 0x000fe200078e00ff */
[----:B-1----:R-:W-:Y:S01]  /*3e60*/  SHF.R.U32.HI R54, RZ, 0x8, R54 ;  /* 0x00000008ff367819 */ /* 0x002fe20000011636 */
[----:B------:R-:W-:-:S02]  /*3e70*/  IMAD.SHL.U32 R3, R2, 0x2, RZ ;  /* 0x0000000202037824 */ /* 0x000fc400078e00ff */
[----:B------:R-:W-:Y:S01]  /*3e80*/  IMAD.HI R11, R4, 0x2, RZ ;  /* 0x00000002040b7827 */ /* 0x000fe200078e02ff */
[----:B------:R-:W-:Y:S02]  /*3e90*/  IADD3 R9, P2, P3, R8, c[0x0][0x170], R9 ;  /* 0x00005c0008097a10 */ /* 0x000fe40007b5e009 */
[--C-:B------:R-:W-:Y:S01]  /*3ea0*/  SHF.R.S32.HI R8, RZ, 0x2, R58.reuse ;  /* 0x00000002ff087819 */ /* 0x100fe2000001143a */
[----:B------:R-:W-:Y:S01]  /*3eb0*/  IMAD.HI R4, R5, 0x2, RZ ;  /* 0x0000000205047827 */ /* 0x000fe200078e02ff */
[----:B------:R-:W-:Y:S02]  /*3ec0*/  IADD3 R3, P0, P1, R6, c[0x0][0x168], R3 ;  /* 0x00005a0006037a10 */ /* 0x000fe4000791e003 */
[----:B------:R-:W-:Y:S01]  /*3ed0*/  LOP3.LUT R6, R58, 0x7, RZ, 0xc0, !PT ;  /* 0x000000073a067812 */ /* 0x000fe200078ec0ff */
[----:B------:R-:W-:Y:S01]  /*3ee0*/  IMAD.HI R0, R2, 0x2, RZ ;  /* 0x0000000202007827 */ /* 0x000fe200078e02ff */
[----:B------:R-:W-:Y:S02]  /*3ef0*/  IADD3.X R11, R4, c[0x0][0x174], R11, P2, P3 ;  /* 0x00005d00040b7a10 */ /* 0x000fe400017e640b */
[----:B------:R-:W-:Y:S01]  /*3f00*/  SGXT R8, R8, 0x1 ;  /* 0x000000010808781a */ /* 0x000fe20000000200 */
[----:B------:R-:W-:Y:S01]  /*3f10*/  IMAD R2, R6, 0x210, RZ ;  /* 0x0000021006027824 */ /* 0x000fe200078e02ff */
[----:B------:R-:W-:Y:S01]  /*3f20*/  SHF.R.U32.HI R4, RZ, 0x4, R58 ;  /* 0x00000004ff047819 */ /* 0x000fe2000001163a */
[----:B------:R-:W-:Y:S01]  /*3f30*/  IMAD R22, R13, c[0x0][0x1b8], RZ ;  /* 0x00006e000d167a24 */ /* 0x000fe200078e02ff */
[----:B------:R-:W-:-:S02]  /*3f40*/  LOP3.LUT R8, R42, 0x90, R8, 0xf8, !PT ;  /* 0x000000902a087812 */ /* 0x000fc400078ef808 */
[----:B------:R-:W-:Y:S02]  /*3f50*/  SGXT.U32 R4, R4, 0x5 ;  /* 0x000000050404781a */ /* 0x000fe40000000000 */
[----:B------:R-:W-:Y:S02]  /*3f60*/  LOP3.LUT R7, R2, R7, RZ, 0x3c, !PT ;  /* 0x0000000702077212 */ /* 0x000fe400078e3cff */
[----:B------:R-:W-:Y:S01]  /*3f70*/  LOP3.LUT R5, R8, 0x10, R41, 0x78, !PT ;  /* 0x0000001008057812 */ /* 0x000fe200078e7829 */
[----:B------:R-:W-:Y:S01]  /*3f80*/  IMAD R16, R4, c[0x0][0x1b8], RZ ;  /* 0x00006e0004107a24 */ /* 0x000fe200078e02ff */
[----:B------:R-:W-:Y:S01]  /*3f90*/  SGXT.U32 R54, R54, 0x1 ;  /* 0x000000013636781a */ /* 0x000fe20000000000 */
[----:B------:R-:W-:Y:S01]  /*3fa0*/  IMAD R61, R60, 0x100, R7 ;  /* 0x000001003c3d7824 */ /* 0x000fe200078e0207 */
[----:B------:R-:W-:Y:S01]  /*3fb0*/  LEA.HI R8, R58, 0x20, RZ, 0x1c ;  /* 0x000000203a087811 */ /* 0x000fe200078fe0ff */
[----:B------:R-:W-:Y:S01]  /*3fc0*/  IMAD R12, R15, 0x40, R16 ;  /* 0x000000400f0c7824 */ /* 0x000fe200078e0210 */
[----:B------:R-:W-:Y:S01]  /*3fd0*/  LEA R34, P2, R16, R9, 0x1 ;  /* 0x0000000910227211 */ /* 0x000fe200078408ff */
[----:B------:R-:W-:Y:S01]  /*3fe0*/  IMAD R10, R54, c[0x0][0x1a4], RZ ;  /* 0x00006900360a7a24 */ /* 0x000fe200078e02ff */
[----:B------:R-:W-:Y:S01]  /*3ff0*/  IADD3.X R0, R57, c[0x0][0x16c], R0, P0, P1 ;  /* 0x00005b0039007a10 */ /* 0x000fe200007e2400 */
[----:B------:R-:W-:Y:S01]  /*4000*/  IMAD.MOV.U32 R7, RZ, RZ, c[0x0][0x1a4] ;  /* 0x00006900ff077624 */ /* 0x000fe200078e00ff */
[----:B------:R-:W-:Y:S01]  /*4010*/  LEA.HI.X.SX32 R35, R16, R11, 0x1, P2 ;  /* 0x0000000b10237211 */ /* 0x000fe200010f0eff */
[----:B------:R-:W-:Y:S01]  /*4020*/  IMAD R18, R8, c[0x0][0x1b8], RZ ;  /* 0x00006e0008127a24 */ /* 0x000fe200078e02ff */
[-C--:B------:R-:W-:Y:S01]  /*4030*/  LEA R32, P4, R12, R9.reuse, 0x1 ;  /* 0x000000090c207211 */ /* 0x080fe200078808ff */
[----:B------:R-:W-:Y:S01]  /*4040*/  IMAD R14, R15, 0x40, R12 ;  /* 0x000000400f0e7824 */ /* 0x000fe200078e020c */
[-C--:B------:R-:W-:Y:S01]  /*4050*/  LEA R30, P5, R20, R9.reuse, 0x1 ;  /* 0x00000009141e7211 */ /* 0x080fe200078a08ff */
[----:B------:R-:W-:Y:S01]  /*4060*/  IMAD R6, R7, 0x2, R10 ;  /* 0x0000000207067824 */ /* 0x000fe200078e020a */
[-C--:B------:R-:W-:Y:S01]  /*4070*/  LEA R36, P3, R18, R9.reuse, 0x1 ;  /* 0x0000000912247211 */ /* 0x080fe200078608ff */
[----:B------:R-:W-:Y:S01]  /*4080*/  IMAD R60, R60, 0x10, R5 ;  /* 0x000000103c3c7824 */ /* 0x000fe200078e0205 */
[----:B------:R-:W-:Y:S01]  /*4090*/  LEA R28, P1, R22, R9, 0x1 ;  /* 0x00000009161c7211 */ /* 0x000fe200078208ff */
[----:B------:R-:W-:Y:S01]  /*40a0*/  IMAD R16, R15, 0x40, R14 ;  /* 0x000000400f107824 */ /* 0x000fe200078e020e */
[----:B------:R-:W-:Y:S01]  /*40b0*/  LEA.HI.X.SX32 R37, R18, R11, 0x1, P3 ;  /* 0x0000000b12257211 */ /* 0x000fe200018f0eff */
[----:B------:R-:W-:Y:S01]  /*40c0*/  IMAD R5, R7, 0x2, R6 ;  /* 0x0000000207057824 */ /* 0x000fe200078e0206 */
[----:B------:R-:W-:-:S02]  /*40d0*/  LEA R26, P0, R24, R9, 0x1 ;  /* 0x00000009181a7211 */ /* 0x000fc400078008ff */
[----:B------:R-:W-:Y:S01]  /*40e0*/  LEA R18, P2, R14, R9, 0x1 ;  /* 0x000000090e127211 */ /* 0x000fe200078408ff */
[C---:B------:R-:W-:Y:S01]  /*40f0*/  IMAD R8, R7.reuse, 0x2, R5 ;  /* 0x0000000207087824 */ /* 0x040fe200078e0205 */
[-C--:B------:R-:W-:Y:S01]  /*4100*/  LEA.HI.X.SX32 R33, R12, R11.reuse, 0x1, P4 ;  /* 0x0000000b0c217211 */ /* 0x080fe200020f0eff */
[----:B------:R-:W-:Y:S01]  /*4110*/  STL.64 [R1+0x1e0], R36 ;  /* 0x0001e02401007387 */ /* 0x000fe20000100a00 */
[----:B------:R-:W-:Y:S02]  /*4120*/  LEA.HI.X.SX32 R31, R20, R11, 0x1, P5 ;  /* 0x0000000b141f7211 */ /* 0x000fe400028f0eff */
[----:B------:R-:W-:Y:S01]  /*4130*/  LEA R12, P3, R16, R9, 0x1 ;  /* 0x00000009100c7211 */ /* 0x000fe200078608ff */
[----:B------:R0:W-:Y:S01]  /*4140*/  STL.64 [R1+0x1e8], R34 ;  /* 0x0001e82201007387 */ /* 0x0001e20000100a00 */
[-C--:B------:R-:W-:Y:S02]  /*4150*/  LEA.HI.X.SX32 R29, R22, R11.reuse, 0x1, P1 ;  /* 0x0000000b161d7211 */ /* 0x080fe400008f0eff */
[-C--:B------:R-:W-:Y:S01]  /*4160*/  LEA.HI.X.SX32 R27, R24, R11.reuse, 0x1, P0 ;  /* 0x0000000b181b7211 */ /* 0x080fe200000f0eff */
[----:B------:R1:W-:Y:S01]  /*4170*/  STL.64 [R1+0x1d8], R32 ;  /* 0x0001d82001007387 */ /* 0x0003e20000100a00 */
[----:B------:R-:W-:Y:S01]  /*4180*/  LEA.HI.X.SX32 R19, R14, R11, 0x1, P2 ;  /* 0x0000000b0e137211 */ /* 0x000fe200010f0eff */
[----:B------:R-:W-:Y:S01]  /*4190*/  CS2R R22, SRZ ;  /* 0x0000000000167805 */ /* 0x000fe2000001ff00 */
[----:B------:R-:W-:Y:S01]  /*41a0*/  LEA R14, P0, R10, R3, 0x1 ;  /* 0x000000030a0e7211 */ /* 0x000fe200078008ff */
[----:B------:R2:W-:Y:S01]  /*41b0*/  STL.64 [R1+0x1d0], R30 ;  /* 0x0001d01e01007387 */ /* 0x0005e20000100a00 */
[----:B------:R-:W-:Y:S01]  /*41c0*/  LEA.HI.X.SX32 R13, R16, R11, 0x1, P3 ;  /* 0x0000000b100d7211 */ /* 0x000fe200018f0eff */
[----:B------:R-:W-:Y:S01]  /*41d0*/  CS2R R24, SRZ ;  /* 0x0000000000187805 */ /* 0x000fe2000001ff00 */
[----:B------:R-:W-:Y:S01]  /*41e0*/  LEA R4, R7, R8, 0x1 ;  /* 0x0000000807047211 */ /* 0x000fe200078e08ff */
[----:B------:R3:W-:Y:S01]  /*41f0*/  STL.64 [R1+0x1c0], R28 ;  /* 0x0001c01c01007387 */ /* 0x0007e20000100a00 */
[-C--:B------:R-:W-:Y:S01]  /*4200*/  LEA.HI.X.SX32 R15, R10, R0.reuse, 0x1, P0 ;  /* 0x000000000a0f7211 */ /* 0x080fe200000f0eff */
[----:B0-----:R-:W-:Y:S01]  /*4210*/  CS2R R34, SRZ ;  /* 0x0000000000227805 */ /* 0x001fe2000001ff00 */
[----:B------:R-:W-:Y:S01]  /*4220*/  LEA R20, P1, R6, R3, 0x1 ;  /* 0x0000000306147211 */ /* 0x000fe200078208ff */
[----:B------:R0:W-:Y:S01]  /*4230*/  STL.64 [R1+0x1b0], R26 ;  /* 0x0001b01a01007387 */ /* 0x0001e20000100a00 */
[----:B------:R-:W-:Y:S01]  /*4240*/  LOP3.LUT R2, R2, 0x30, R41, 0x78, !PT ;  /* 0x0000003002027812 */ /* 0x000fe200078e7829 */
[----:B-1----:R-:W-:Y:S01]  /*4250*/  CS2R R32, SRZ ;  /* 0x0000000000207805 */ /* 0x002fe2000001ff00 */
[----:B------:R-:W-:Y:S01]  /*4260*/  LEA.HI.X.SX32 R21, R6, R0, 0x1, P1 ;  /* 0x0000000006157211 */ /* 0x000fe200008f0eff */
[----:B------:R1:W-:Y:S01]  /*4270*/  STL.64 [R1+0x1c8], R18 ;  /* 0x0001c81201007387 */ /* 0x0003e20000100a00 */
[----:B--2---:R-:W-:Y:S01]  /*4280*/  CS2R R30, SRZ ;  /* 0x00000000001e7805 */ /* 0x004fe2000001ff00 */
[----:B------:R-:W-:-:S02]  /*4290*/  CS2R R36, SRZ ;  /* 0x0000000000247805 */ /* 0x000fc4000001ff00 */
[----:B------:R2:W-:Y:S01]  /*42a0*/  STL.64 [R1+0x1b8], R12 ;  /* 0x0001b80c01007387 */ /* 0x0005e20000100a00 */
[----:B---3--:R-:W-:-:S03]  /*42b0*/  CS2R R28, SRZ ;  /* 0x00000000001c7805 */ /* 0x008fc6000001ff00 */
[----:B------:R3:W-:Y:S01]  /*42c0*/  STL.64 [R1+0x228], R14 ;  /* 0x0002280e01007387 */ /* 0x0007e20000100a00 */
[----:B0-----:R-:W-:Y:S01]  /*42d0*/  CS2R R26, SRZ ;  /* 0x00000000001a7805 */ /* 0x001fe2000001ff00 */
[-C--:B-1----:R-:W-:Y:S02]  /*42e0*/  LEA R18, P2, R5, R3.reuse, 0x1 ;  /* 0x0000000305127211 */ /* 0x082fe400078408ff */
[----:B------:R0:W-:Y:S01]  /*42f0*/  STL.64 [R1+0x220], R20 ;  /* 0x0002201401007387 */ /* 0x0001e20000100a00 */
[----:B--2---:R-:W-:Y:S01]  /*4300*/  IMAD R12, R7, 0x2, R4 ;  /* 0x00000002070c7824 */ /* 0x004fe200078e0204 */
[-C--:B------:R-:W-:Y:S02]  /*4310*/  LEA.HI.X.SX32 R19, R5, R0.reuse, 0x1, P2 ;  /* 0x0000000005137211 */ /* 0x080fe400010f0eff */
[C---:B---3--:R-:W-:Y:S01]  /*4320*/  LEA R14, P0, R8.reuse, R3, 0x1 ;  /* 0x00000003080e7211 */ /* 0x048fe200078008ff */
[----:B------:R-:W-:Y:S02]  /*4330*/  IMAD R10, R7, 0x2, R12 ;  /* 0x00000002070a7824 */ /* 0x000fe400078e020c */
[----:B------:R1:W-:Y:S01]  /*4340*/  STL.64 [R1+0x218], R18 ;  /* 0x0002181201007387 */ /* 0x0003e20000100a00 */
[----:B------:R-:W-:-:S02]  /*4350*/  LEA.HI.X.SX32 R15, R8, R0, 0x1, P0 ;  /* 0x00000000080f7211 */ /* 0x000fc400000f0eff */
[----:B------:R-:W-:Y:S01]  /*4360*/  LEA R7, R7, R10, 0x1 ;  /* 0x0000000a07077211 */ /* 0x000fe200078e08ff */
[----:B------:R-:W-:Y:S01]  /*4370*/  CS2R R8, SRZ ;  /* 0x0000000000087805 */ /* 0x000fe2000001ff00 */
[-C--:B0-----:R-:W-:Y:S01]  /*4380*/  LEA R20, P0, R4, R3.reuse, 0x1 ;  /* 0x0000000304147211 */ /* 0x081fe200078008ff */
[----:B------:R0:W-:Y:S01]  /*4390*/  STL.64 [R1+0x210], R14 ;  /* 0x0002100e01007387 */ /* 0x0001e20000100a00 */
[-C--:B------:R-:W-:Y:S02]  /*43a0*/  LEA R16, P2, R10, R3.reuse, 0x1 ;  /* 0x000000030a107211 */ /* 0x080fe400078408ff */
[-C--:B------:R-:W-:Y:S01]  /*43b0*/  LEA.HI.X.SX32 R21, R4, R0.reuse, 0x1, P0 ;  /* 0x0000000004157211 */ /* 0x080fe200000f0eff */
[----:B------:R-:W-:Y:S01]  /*43c0*/  IMAD.MOV.U32 R4, RZ, RZ, 0x3f800000 ;  /* 0x3f800000ff047424 */ /* 0x000fe200078e00ff */
[-C--:B-1----:R-:W-:Y:S02]  /*43d0*/  LEA R18, P1, R12, R3.reuse, 0x1 ;  /* 0x000000030c127211 */ /* 0x082fe400078208ff */
[-C--:B------:R-:W-:Y:S01]  /*43e0*/  LEA.HI.X.SX32 R17, R10, R0.reuse, 0x1, P2 ;  /* 0x000000000a117211 */ /* 0x080fe200010f0eff */
[----:B------:R1:W-:Y:S01]  /*43f0*/  STL.64 [R1+0x208], R20 ;  /* 0x0002081401007387 */ /* 0x0003e20000100a00 */
[-C--:B------:R-:W-:Y:S01]  /*4400*/  LEA.HI.X.SX32 R19, R12, R0.reuse, 0x1, P1 ;  /* 0x000000000c137211 */ /* 0x080fe200008f0eff */
[----:B------:R-:W-:Y:S01]  /*4410*/  CS2R R10, SRZ ;  /* 0x00000000000a7805 */ /* 0x000fe2000001ff00 */
[----:B------:R-:W-:Y:S01]  /*4420*/  CS2R R12, SRZ ;  /* 0x00000000000c7805 */ /* 0x000fe2000001ff00 */
[C---:B0-----:R-:W-:Y:S01]  /*4430*/  LEA R14, P3, R7.reuse, R3, 0x1 ;  /* 0x00000003070e7211 */ /* 0x041fe200078608ff */
[----:B------:R-:W-:Y:S01]  /*4440*/  IMAD.MOV.U32 R3, RZ, RZ, -0x800000 ;  /* 0xff800000ff037424 */ /* 0x000fe200078e00ff */
[----:B------:R0:W-:Y:S02]  /*4450*/  STL.64 [R1+0x200], R18 ;  /* 0x0002001201007387 */ /* 0x0001e40000100a00 */
[----:B------:R-:W-:-:S02]  /*4460*/  LEA.HI.X.SX32 R15, R7, R0, 0x1, P3 ;  /* 0x00000000070f7211 */ /* 0x000fc400018f0eff */
[----:B------:R2:W-:Y:S01]  /*4470*/  STL.64 [R1+0x1f8], R16 ;  /* 0x0001f81001007387 */ /* 0x0005e20000100a00 */
[----:B------:R-:W-:Y:S01]  /*4480*/  SHF.R.S32.HI R0, RZ, 0x6, R58 ;  /* 0x00000006ff007819 */ /* 0x000fe2000001143a */
[----:B-1----:R-:W-:Y:S02]  /*4490*/  CS2R R20, SRZ ;  /* 0x0000000000147805 */ /* 0x002fe4000001ff00 */
[----:B------:R1:W-:Y:S01]  /*44a0*/  STL.64 [R1+0x1f0], R14 ;  /* 0x0001f00e01007387 */ /* 0x0003e20000100a00 */
[----:B------:R-:W-:-:S03]  /*44b0*/  SGXT R0, R0, 0x1 ;  /* 0x000000010000781a */ /* 0x000fc60000000200 */
[----:B------:R3:W-:Y:S01]  /*44c0*/  STL [R1+0x1a4], R4 ;  /* 0x0001a40401007387 */ /* 0x0007e20000100800 */
[----:B------:R-:W-:Y:S01]  /*44d0*/  LOP3.LUT R0, R0, 0x90, RZ, 0xc0, !PT ;  /* 0x0000009000007812 */ /* 0x000fe200078ec0ff */
[----:B0-----:R-:W-:Y:S02]  /*44e0*/  CS2R R18, SRZ ;  /* 0x0000000000127805 */ /* 0x001fe4000001ff00 */
[----:B------:R-:W-:Y:S01]  /*44f0*/  STL [R1+0x174], RZ ;  /* 0x000174ff01007387 */ /* 0x000fe20000100800 */
[----:B------:R-:W-:Y:S01]  /*4500*/  LOP3.LUT R0, R0, 0x37e, R41, 0x78, !PT ;  /* 0x0000037e00007812 */ /* 0x000fe200078e7829 */
[----:B--2---:R-:W-:Y:S01]  /*4510*/  CS2R R16, SRZ ;  /* 0x0000000000107805 */ /* 0x004fe2000001ff00 */
[----:B------:R-:W-:Y:S01]  /*4520*/  LOP3.LUT R0, R2, 0x40, RZ, 0x3c, !PT ;  /* 0x0000004002007812 */ /* 0x000fe200078e3cff */
[----:B------:R0:W-:Y:S01]  /*4530*/  STL [R1+0x194], R3 ;  /* 0x0001940301007387 */ /* 0x0001e20000100800 */
[----:B-1----:R-:W-:Y:S01]  /*4540*/  CS2R R14, SRZ ;  /* 0x00000000000e7805 */ /* 0x002fe2000001ff00 */
[----:B---3--:R-:W-:-:S02]  /*4550*/  IMAD.MOV.U32 R4, RZ, RZ, -0x800000 ;  /* 0xff800000ff047424 */ /* 0x008fc400078e00ff */
[----:B------:R-:W-:Y:S04]  /*4560*/  STL [R1+0x170], RZ ;  /* 0x000170ff01007387 */ /* 0x000fe80000100800 */
[----:B------:R-:W-:Y:S01]  /*4570*/  STL [R1+0x1a0], R4 ;  /* 0x0001a00401007387 */ /* 0x000fe20000100800 */
[----:B0-----:R-:W-:-:S03]  /*4580*/  IMAD.MOV.U32 R3, RZ, RZ, 0x3f800000 ;  /* 0x3f800000ff037424 */ /* 0x001fc600078e00ff */
[----:B------:R-:W-:Y:S04]  /*4590*/  STL [R1+0x160], RZ ;  /* 0x000160ff01007387 */ /* 0x000fe80000100800 */
[----:B------:R0:W-:Y:S04]  /*45a0*/  STL [R1+0x1a8], R3 ;  /* 0x0001a80301007387 */ /* 0x0001e80000100800 */
[----:B------:R1:W-:Y:S04]  /*45b0*/  STL [R1+0x164], RZ ;  /* 0x000164ff01007387 */ /* 0x0003e80000100800 */
[----:B------:R1:W-:Y:S01]  /*45c0*/  STL [R1+0x168], RZ ;  /* 0x000168ff01007387 */ /* 0x0003e20000100800 */
[----:B0-----:R-:W-:-:S03]  /*45d0*/  IADD3 R3, R40, 0x8, RZ ;  /* 0x0000000828037810 */ /* 0x001fc60007ffe0ff */
        /* <DEDUP_REMOVED lines=85> */
[----:B------:R1:W-:Y:S04]  /*4b30*/  STL [R1], RZ ;  /* 0x000000ff01007387 */ /* 0x0003e80000100800 */
[----:B------:R1:W-:Y:S04]  /*4b40*/  STL [R1+0x4], RZ ;  /* 0x000004ff01007387 */ /* 0x0003e80000100800 */
[----:B------:R1:W-:Y:S04]  /*4b50*/  STL [R1+0x8], RZ ;  /* 0x000008ff01007387 */ /* 0x0003e80000100800 */
[----:B------:R1:W-:Y:S02]  /*4b60*/  STL [R1+0xc], RZ ;  /* 0x00000cff01007387 */ /* 0x0003e40000100800 */
.L_x_2:
[----:B------:R-:W2:Y:S04]  /*4b70*/  LDL.64 R2, [R1+0x228] ;  /* 0x0002280001027983 */ /* 0x000ea80000100a00 */
[----:B------:R-:W2:Y:S04]  /*4b80*/  LDL R49, [R1+0x174] ;  /* 0x0001740001317983 */ /* 0x000ea80000100800 */
[----:B------:R-:W3:Y:S04]  /*4b90*/  LDL.64 R6, [R1+0x208] ;  /* 0x0002080001067983 */ /* 0x000ee80000100a00 */
[----:B------:R-:W4:Y:S04]  /*4ba0*/  LDL.64 R4, [R1+0x218] ;  /* 0x0002180001047983 */ /* 0x000f280000100a00 */
[----:B------:R-:W4:Y:S04]  /*4bb0*/  LDL.64 R42, [R1+0x220] ;  /* 0x00022000012a7983 */ /* 0x000f280000100a00 */
[----:B------:R-:W4:Y:S04]  /*4bc0*/  LDL.64 R40, [R1+0x200] ;  /* 0x0002000001287983 */ /* 0x000f280000100a00 */
[----:B0-----:R-:W4:Y:S04]  /*4bd0*/  LDL.64 R52, [R1+0x1f8] ;  /* 0x0001f80001347983 */ /* 0x001f280000100a00 */
[----:B------:R-:W4:Y:S04]  /*4be0*/  LDL.64 R54, [R1+0x210] ;  /* 0x0002100001367983 */ /* 0x000f280000100a00 */
[----:B------:R-:W4:Y:S01]  /*4bf0*/  LDL.64 R50, [R1+0x1f0] ;  /* 0x0001f00001327983 */ /* 0x000f220000100a00 */
[----:B--2---:R-:W-:-:S04]  /*4c00*/  IMAD.WIDE R2, R49, 0x2, R2 ;  /* 0x0000000231027825 */ /* 0x004fc800078e0202 */
[C---:B---3--:R-:W-:Y:S01]  /*4c10*/  IMAD.WIDE R6, R49.reuse, 0x2, R6 ;  /* 0x0000000231067825 */ /* 0x048fe200078e0206 */
[----:B------:R0:W2:Y:S04]  /*4c20*/  LDG.E.U16 R48, [R2.64] ;  /* 0x0000000602307981 */ /* 0x0000a8000c1e1500 */
[----:B------:R3:W2:Y:S01]  /*4c30*/  LDG.E.U16 R0, [R6.64] ;  /* 0x0000000606007981 */ /* 0x0006a2000c1e1500 */
[----:B----4-:R-:W-:-:S04]  /*4c40*/  IMAD.WIDE R4, R49, 0x2, R4 ;  /* 0x0000000231047825 */ /* 0x010fc800078e0204 */
[C---:B0-----:R-:W-:Y:S02]  /*4c50*/  IMAD.WIDE R2, R49.reuse, 0x2, R42 ;  /* 0x0000000231027825 */ /* 0x041fe400078e022a */
[----:B------:R0:W4:Y:S02]  /*4c60*/  LDG.E.U16 R42, [R4.64] ;  /* 0x00000006042a7981 */ /* 0x000124000c1e1500 */
[C---:B------:R-:W-:Y:S02]  /*4c70*/  IMAD.WIDE R40, R49.reuse, 0x2, R40 ;  /* 0x0000000231287825 */ /* 0x040fe400078e0228 */
[----:B------:R1:W4:Y:S04]  /*4c80*/  LDG.E.U16 R43, [R2.64] ;  /* 0x00000006022b7981 */ /* 0x000328000c1e1500 */
[----:B------:R-:W4:Y:S01]  /*4c90*/  LDG.E.U16 R40, [R40.64] ;  /* 0x0000000628287981 */ /* 0x000f22000c1e1500 */
[----:B0-----:R-:W-:-:S04]  /*4ca0*/  IMAD.WIDE R4, R49, 0x2, R52 ;  /* 0x0000000231047825 */ /* 0x001fc800078e0234 */
[C---:B-1----:R-:W-:Y:S02]  /*4cb0*/  IMAD.WIDE R2, R49.reuse, 0x2, R54 ;  /* 0x0000000231027825 */ /* 0x042fe400078e0236 */
[----:B------:R-:W4:Y:S02]  /*4cc0*/  LDG.E.U16 R4, [R4.64] ;  /* 0x0000000604047981 */ /* 0x000f24000c1e1500 */
[----:B---3--:R-:W-:Y:S02]  /*4cd0*/  IMAD.WIDE R6, R49, 0x2, R50 ;  /* 0x0000000231067825 */ /* 0x008fe400078e0232 */
[----:B------:R-:W3:Y:S04]  /*4ce0*/  LDG.E.U16 R2, [R2.64] ;  /* 0x0000000602027981 */ /* 0x000ee8000c1e1500 */
[----:B------:R-:W3:Y:S04]  /*4cf0*/  LDG.E.U16 R6, [R6.64] ;  /* 0x0000000606067981 */ /* 0x000ee8000c1e1500 */
[----:B------:R-:W0:Y:S04]  /*4d00*/  S2R R50, SR_TID.X ;  /* 0x0000000000327919 */ /* 0x000e280000002100 */
[----:B------:R-:W1:Y:S04]  /*4d10*/  S2R R49, SR_TID.X ;  /* 0x0000000000317919 */ /* 0x000e680000002100 */
[----:B------:R0:W-:Y:S04]  /*4d20*/  STL [R1+0x254], R30 ;  /* 0x0002541e01007387 */ /* 0x0001e80000100800 */
[----:B------:R0:W-:Y:S02]  /*4d30*/  STL [R1+0x250], R31 ;  /* 0x0002501f01007387 */ /* 0x0001e40000100800 */
[----:B0-----:R-:W-:-:S02]  /*4d40*/  LOP3.LUT R30, R50, 0xff, RZ, 0xc0, !PT ;  /* 0x000000ff321e7812 */ /* 0x001fc400078ec0ff */
[----:B------:R-:W-:-:S03]  /*4d50*/  SHF.R.S32.HI R31, RZ, 0x8, R50 ;  /* 0x00000008ff1f7819 */ /* 0x000fc60000011432 */
[----:B------:R-:W-:Y:S01]  /*4d60*/  IMAD.SHL.U32 R30, R30, 0x2, RZ ;  /* 0x000000021e1e7824 */ /* 0x000fe200078e00ff */
[----:B------:R-:W-:Y:S01]  /*4d70*/  SGXT R31, R31, 0x1 ;  /* 0x000000011f1f781a */ /* 0x000fe20000000200 */
[----:B------:R1:W-:Y:S03]  /*4d80*/  STL [R1+0x24c], R36 ;  /* 0x00024c2401007387 */ /* 0x0003e60000100800 */
[----:B------:R-:W-:Y:S01]  /*4d90*/  LOP3.LUT R30, R30, 0x210, R31, 0x78, !PT ;  /* 0x000002101e1e7812 */ /* 0x000fe200078e781f */
[----:B------:R-:W-:Y:S06]  /*4da0*/  BAR.SYNC.DEFER_BLOCKING 0x0 ;  /* 0x0000000000007b1d */ /* 0x000fec0000010000 */
[----:B------:R0:W-:Y:S01]  /*4db0*/  STL [R1+0x248], R37 ;  /* 0x0002482501007387 */ /* 0x0001e20000100800 */
[----:B-1----:R-:W-:-:S03]  /*4dc0*/  LOP3.LUT R36, R49, 0xff, RZ, 0xc0, !PT ;  /* 0x000000ff31247812 */ /* 0x002fc600078ec0ff */
[----:B------:R1:W-:Y:S04]  /*4dd0*/  STL [R1+0x244], R38 ;  /* 0x0002442601007387 */ /* 0x0003e80000100800 */
[----:B------:R1:W-:Y:S01]  /*4de0*/  STL [R1+0x240], R39 ;  /* 0x0002402701007387 */ /* 0x0003e20000100800 */
[--C-:B0-----:R-:W-:Y:S01]  /*4df0*/  SHF.R.S32.HI R37, RZ, 0x8, R49.reuse ;  /* 0x00000008ff257819 */ /* 0x101fe20000011431 */
[----:B------:R-:W-:Y:S01]  /*4e00*/  IMAD.SHL.U32 R36, R36, 0x2, RZ ;  /* 0x0000000224247824 */ /* 0x000fe200078e00ff */
[----:B-1----:R-:W-:Y:S02]  /*4e10*/  LOP3.LUT R38, R49, 0xff, RZ, 0xc0, !PT ;  /* 0x000000ff31267812 */ /* 0x002fe400078ec0ff */
[----:B------:R-:W-:Y:S02]  /*4e20*/  SGXT R37, R37, 0x1 ;  /* 0x000000012525781a */ /* 0x000fe40000000200 */
[----:B------:R-:W-:-:S02]  /*4e30*/  SHF.R.S32.HI R39, RZ, 0x8, R49 ;  /* 0x00000008ff277819 */ /* 0x000fc40000011431 */
[----:B------:R-:W-:Y:S02]  /*4e40*/  SHF.L.U32 R38, R38, 0x1, RZ ;  /* 0x0000000126267819 */ /* 0x000fe400000006ff */
[----:B------:R-:W-:Y:S02]  /*4e50*/  SGXT R39, R39, 0x1 ;  /* 0x000000012727781a */ /* 0x000fe40000000200 */
[----:B------:R-:W-:Y:S02]  /*4e60*/  SHF.R.S32.HI R31, RZ, 0x8, R49 ;  /* 0x00000008ff1f7819 */ /* 0x000fe40000011431 */
[----:B------:R-:W-:Y:S02]  /*4e70*/  LOP3.LUT R36, R36, 0x210, R37, 0x78, !PT ;  /* 0x0000021024247812 */ /* 0x000fe400078e7825 */
[----:B------:R-:W-:Y:S01]  /*4e80*/  LOP3.LUT R38, R38, 0x210, R39, 0x78, !PT ;  /* 0x0000021026267812 */ /* 0x000fe200078e7827 */
[----:B------:R-:W0:Y:S01]  /*4e90*/  S2R R37, SR_TID.X ;  /* 0x0000000000257919 */ /* 0x000e220000002100 */
[----:B------:R-:W-:-:S02]  /*4ea0*/  SGXT R31, R31, 0x1 ;  /* 0x000000011f1f781a */ /* 0x000fc40000000200 */
[----:B------:R-:W-:Y:S02]  /*4eb0*/  LOP3.LUT R38, R38, 0x20, RZ, 0x3c, !PT ;  /* 0x0000002026267812 */ /* 0x000fe400078e3cff */
[----:B------:R-:W-:Y:S01]  /*4ec0*/  LOP3.LUT R36, R36, 0x40, RZ, 0x3c, !PT ;  /* 0x0000004024247812 */ /* 0x000fe200078e3cff */
[----:B--2---:R-:W-:Y:S04]  /*4ed0*/  STS.U16 [R30+0x20000], R48 ;  /* 0x020000301e007388 */ /* 0x004fe80000000400 */
[----:B------:R1:W-:Y:S02]  /*4ee0*/  STS.U16 [R30+0x21000], R0 ;  /* 0x021000001e007388 */ /* 0x0003e40000000400 */
[----:B-1----:R-:W-:Y:S02]  /*4ef0*/  LOP3.LUT R30, R49, 0xff, RZ, 0xc0, !PT ;  /* 0x000000ff311e7812 */ /* 0x002fe400078ec0ff */
[----:B------:R-:W2:Y:S03]  /*4f00*/  LDL R0, [R1+0x170] ;  /* 0x0001700001007983 */ /* 0x000ea60000100800 */
[----:B------:R-:W-:-:S05]  /*4f10*/  IMAD.SHL.U32 R30, R30, 0x2, RZ ;  /* 0x000000021e1e7824 */ /* 0x000fca00078e00ff */
[----:B------:R-:W-:Y:S01]  /*4f20*/  LOP3.LUT R30, R30, 0x210, R31, 0x78, !PT ;  /* 0x000002101e1e7812 */ /* 0x000fe200078e781f */
[----:B----4-:R-:W-:Y:S03]  /*4f30*/  STS.U16 [R38+0x20400], R43 ;  /* 0x0204002b26007388 */ /* 0x010fe60000000400 */
[----:B------:R-:W-:Y:S01]  /*4f40*/  LOP3.LUT R30, R30, 0x60, RZ, 0x3c, !PT ;  /* 0x000000601e1e7812 */ /* 0x000fe200078e3cff */
[----:B------:R-:W-:Y:S04]  /*4f50*/  STS.U16 [R38+0x21400], R40 ;  /* 0x0214002826007388 */ /* 0x000fe80000000400 */
[----:B------:R-:W-:Y:S04]  /*4f60*/  STS.U16 [R36+0x20800], R42 ;  /* 0x0208002a24007388 */ /* 0x000fe80000000400 */
[----:B------:R0:W-:Y:S04]  /*4f70*/  STS.U16 [R36+0x21800], R4 ;  /* 0x0218000424007388 */ /* 0x0001e80000000400 */
[----:B---3--:R1:W-:Y:S04]  /*4f80*/  STS.U16 [R30+0x20c00], R2 ;  /* 0x020c00021e007388 */ /* 0x0083e80000000400 */
[----:B------:R3:W-:Y:S04]  /*4f90*/  STS.U16 [R30+0x21c00], R6 ;  /* 0x021c00061e007388 */ /* 0x0007e80000000400 */
[----:B------:R-:W-:Y:S01]  /*4fa0*/  BAR.SYNC.DEFER_BLOCKING 0x0 ;  /* 0x0000000000007b1d */ /* 0x000fe20000010000 */
[----:B0-----:R-:W-:Y:S01]  /*4fb0*/  LOP3.LUT R36, R37, 0x7, RZ, 0xc0, !PT ;  /* 0x0000000725247812 */ /* 0x001fe200078ec0ff */
[----:B------:R-:W-:-:S04]  /*4fc0*/  IMAD.SHL.U32 R49, R49, 0x2, RZ ;  /* 0x0000000231317824 */ /* 0x000fc800078e00ff */
[----:B------:R-:W-:Y:S01]  /*4fd0*/  IMAD R36, R36, 0x210, RZ ;  /* 0x0000021024247824 */ /* 0x000fe200078e02ff */
[----:B-1----:R-:W2:Y:S04]  /*4fe0*/  LDL.64 R2, [R1+0x1e8] ;  /* 0x0001e80001027983 */ /* 0x002ea80000100a00 */
[----:B------:R-:W-:Y:S01]  /*4ff0*/  LOP3.LUT R36, R36, 0x30, R49, 0x78, !PT ;  /* 0x0000003024247812 */ /* 0x000fe200078e7831 */
[----:B------:R-:W4:Y:S04]  /*5000*/  LDL.64 R38, [R1+0x1e0] ;  /* 0x0001e00001267983 */ /* 0x000f280000100a00 */
[----:B---3--:R-:W3:Y:S04]  /*5010*/  LDL.64 R30, [R1+0x1d8] ;  /* 0x0001d800011e7983 */ /* 0x008ee80000100a00 */
[----:B-----5:R-:W-:Y:S04]  /*5020*/  LDSM.16.MT88.4 R48, [R61] ;  /* 0x000000003d30783b */ /* 0x020fe80000004200 */
[----:B------:R-:W0:Y:S04]  /*5030*/  LDSM.16.M88.4 R56, [R36+0x20000] ;  /* 0x020000002438783b */ /* 0x000e280000000200 */
[----:B------:R-:W1:Y:S04]  /*5040*/  LDSM.16.M88.4 R40, [R36+0x21000] ;  /* 0x021000002428783b */ /* 0x000e680000000200 */
[----:B------:R-:W1:Y:S01]  /*5050*/  LDSM.16.MT88.4 R4, [R61+0x2000] ;  /* 0x002000003d04783b */ /* 0x000e620000004200 */
[C---:B0-----:R-:W-:Y:S08]  /*5060*/  HMMA.16816.F32.BF16 R52, R48.reuse, R56, RZ ;  /* 0x000000383034723c */ /* 0x041ff000000418ff */
[----:B-1----:R-:W-:Y:S01]  /*5070*/  HMMA.16816.F32.BF16 R48, R48, R40, RZ ;  /* 0x000000283030723c */ /* 0x002fe200000418ff */
[----:B------:R-:W-:-:S02]  /*5080*/  SHF.L.U32 R57, R37, 0x1, RZ ;  /* 0x0000000125397819 */ /* 0x000fc400000006ff */
[----:B------:R-:W-:-:S05]  /*5090*/  LOP3.LUT R37, R37, 0x7, RZ, 0xc0, !PT ;  /* 0x0000000725257812 */ /* 0x000fca00078ec0ff */
[----:B------:R-:W-:-:S05]  /*50a0*/  IMAD R37, R37, 0x210, RZ ;  /* 0x0000021025257824 */ /* 0x000fca00078e02ff */
[----:B------:R-:W-:-:S04]  /*50b0*/  LOP3.LUT R37, R37, 0x30, R57, 0x78, !PT ;  /* 0x0000003025257812 */ /* 0x000fc800078e7839 */
[----:B------:R-:W-:Y:S01]  /*50c0*/  LOP3.LUT R37, R37, 0x40, RZ, 0x3c, !PT ;  /* 0x0000004025257812 */ /* 0x000fe200078e3cff */
[C---:B------:R-:W-:Y:S04]  /*50d0*/  HMMA.16816.F32.BF16 R56, R4.reuse, R58, R52 ;  /* 0x0000003a0438723c */ /* 0x040fe80000041834 */
[----:B------:R-:W-:Y:S04]  /*50e0*/  LDSM.16.M88.4 R52, [R37+0x20000] ;  /* 0x020000002534783b */ /* 0x000fe80000000200 */
[----:B------:R-:W-:Y:S01]  /*50f0*/  HMMA.16816.F32.BF16 R4, R4, R42, R48 ;  /* 0x0000002a0404723c */ /* 0x000fe20000041830 */
[----:B------:R-:W0:Y:S04]  /*5100*/  LDSM.16.MT88.4 R48, [R61+0x4000] ;  /* 0x004000003d30783b */ /* 0x000e280000004200 */
[----:B------:R-:W1:Y:S11]  /*5110*/  LDSM.16.M88.4 R40, [R37+0x21000] ;  /* 0x021000002528783b */ /* 0x000e760000000200 */
[C---:B0-----:R-:W-:Y:S08]  /*5120*/  HMMA.16816.F32.BF16 R56, R48.reuse, R52, R56 ;  /* 0x000000343038723c */ /* 0x041ff00000041838 */
[----:B-1----:R-:W-:Y:S01]  /*5130*/  HMMA.16816.F32.BF16 R4, R48, R40, R4 ;  /* 0x000000283004723c */ /* 0x002fe20000041804 */
[----:B------:R-:W0:Y:S11]  /*5140*/  LDSM.16.MT88.4 R48, [R61+0x6000] ;  /* 0x006000003d30783b */ /* 0x000e360000004200 */
[----:B------:R-:W-:Y:S04]  /*5150*/  @!UPT UIADD3 URZ, URZ, URZ, URZ ;  /* 0x0000003f3f3ff290 */ /* 0x000fe8000fffe03f */
[C---:B0-----:R-:W-:Y:S01]  /*5160*/  HMMA.16816.F32.BF16 R52, R48.reuse, R54, R56 ;  /* 0x000000363034723c */ /* 0x041fe20000041838 */
[----:B------:R-:W-:Y:S07]  /*5170*/  LDSM.16.M88.4 R56, [R36+0x20080] ;  /* 0x020080002438783b */ /* 0x000fee0000000200 */
        /* <DEDUP_REMOVED lines=38> */
[----:B------:R1:W3:Y:S01]  /*53e0*/  LDSM.16.M88.4 R4, [R36+0x21180] ;  /* 0x021180002404783b */ /* 0x0002e20000000200 */
[----:B--2---:R-:W-:-:S03]  /*53f0*/  IMAD.WIDE R2, R0, 0x2, R2 ;  /* 0x0000000200027825 */ /* 0x004fc600078e0202 */
[----:B-1----:R-:W2:Y:S07]  /*5400*/  LDL.64 R36, [R1+0x1c8] ;  /* 0x0001c80001247983 */ /* 0x002eae0000100a00 */
[C---:B0-----:R-:W-:Y:S08]  /*5410*/  HMMA.16816.F32.BF16 R52, R48.reuse, R56, R52 ;  /* 0x000000383034723c */ /* 0x041ff00000041834 */
[----:B---3--:R-:W-:Y:S01]  /*5420*/  HMMA.16816.F32.BF16 R40, R48, R4, R40 ;  /* 0x000000043028723c */ /* 0x008fe20000041828 */
[----:B------:R-:W0:Y:S11]  /*5430*/  LDSM.16.MT88.4 R48, [R61+0x1a000] ;  /* 0x01a000003d30783b */ /* 0x000e360000004200 */
[----:B------:R-:W-:Y:S04]  /*5440*/  @!UPT UIADD3 URZ, URZ, URZ, URZ ;  /* 0x0000003f3f3ff290 */ /* 0x000fe8000fffe03f */
[C---:B0-----:R-:W-:Y:S01]  /*5450*/  HMMA.16816.F32.BF16 R56, R48.reuse, R58, R52 ;  /* 0x0000003a3038723c */ /* 0x041fe20000041834 */
[----:B------:R-:W0:Y:S07]  /*5460*/  S2R R54, SR_TID.X ;  /* 0x0000000000367919 */ /* 0x000e2e0000002100 */
[----:B------:R-:W-:Y:S01]  /*5470*/  HMMA.16816.F32.BF16 R4, R48, R6, R40 ;  /* 0x000000063004723c */ /* 0x000fe20000041828 */
[----:B------:R-:W-:Y:S06]  /*5480*/  LDSM.16.MT88.4 R48, [R61+0x1c000] ;  /* 0x01c000003d30783b */ /* 0x000fec0000004200 */
[C---:B0-----:R-:W-:Y:S01]  /*5490*/  LOP3.LUT R43, R54.reuse, 0x7, RZ, 0xc0, !PT ;  /* 0x00000007362b7812 */ /* 0x041fe200078ec0ff */
[----:B------:R-:W-:-:S04]  /*54a0*/  IMAD.SHL.U32 R55, R54, 0x2, RZ ;  /* 0x0000000236377824 */ /* 0x000fc800078e00ff */
[----:B------:R-:W-:-:S05]  /*54b0*/  IMAD R43, R43, 0x210, RZ ;  /* 0x000002102b2b7824 */ /* 0x000fca00078e02ff */
[----:B------:R-:W-:-:S04]  /*54c0*/  LOP3.LUT R43, R43, 0x30, R55, 0x78, !PT ;  /* 0x000000302b2b7812 */ /* 0x000fc800078e7837 */
[----:B------:R-:W-:-:S05]  /*54d0*/  LOP3.LUT R43, R43, 0x40, RZ, 0x3c, !PT ;  /* 0x000000402b2b7812 */ /* 0x000fca00078e3cff */
[----:B------:R-:W0:Y:S04]  /*54e0*/  LDSM.16.M88.4 R52, [R43+0x20180] ;  /* 0x020180002b34783b */ /* 0x000e280000000200 */
[----:B------:R-:W1:Y:S01]  /*54f0*/  LDSM.16.M88.4 R40, [R43+0x21180] ;  /* 0x021180002b28783b */ /* 0x000e620000000200 */
[C---:B0-----:R-:W-:Y:S08]  /*5500*/  HMMA.16816.F32.BF16 R56, R48.reuse, R52, R56 ;  /* 0x000000343038723c */ /* 0x041ff00000041838 */
[----:B-1----:R-:W-:Y:S07]  /*5510*/  HMMA.16816.F32.BF16 R4, R48, R40, R4 ;  /* 0x000000283004723c */ /* 0x002fee0000041804 */
[----:B----4-:R-:W-:-:S02]  /*5520*/  IMAD.WIDE R40, R0, 0x2, R38 ;  /* 0x0000000200287825 */ /* 0x010fc400078e0226 */
[----:B------:R0:W3:Y:S02]  /*5530*/  LDG.E.U16 R38, [R2.64] ;  /* 0x0000000602267981 */ /* 0x0000e4000c1e1500 */
[----:B------:R-:W-:Y:S02]  /*5540*/  IMAD.WIDE R48, R0, 0x2, R30 ;  /* 0x0000000200307825 */ /* 0x000fe400078e021e */
[----:B------:R1:W4:Y:S04]  /*5550*/  LDG.E.U16 R52, [R40.64] ;  /* 0x0000000628347981 */ /* 0x000328000c1e1500 */
[----:B------:R1:W2:Y:S04]  /*5560*/  LDG.E.U16 R31, [R48.64] ;  /* 0x00000006301f7981 */ /* 0x0002a8000c1e1500 */
[----:B0-----:R-:W2:Y:S04]  /*5570*/  LDL.64 R2, [R1+0x1d0] ;  /* 0x0001d00001027983 */ /* 0x001ea80000100a00 */
[----:B-1----:R-:W2:Y:S04]  /*5580*/  LDL.64 R40, [R1+0x1b0] ;  /* 0x0001b00001287983 */ /* 0x002ea80000100a00 */
[----:B------:R-:W0:Y:S04]  /*5590*/  LDSM.16.MT88.4 R48, [R61+0x1e000] ;  /* 0x01e000003d30783b */ /* 0x000e280000004200 */
[----:B------:R1:W-:Y:S04]  /*55a0*/  STL [R1+0x23c], R61 ;  /* 0x00023c3d01007387 */ /* 0x0003e80000100800 */
[----:B-1----:R-:W2:Y:S02]  /*55b0*/  LDL.LU R61, [R1+0x170] ;  /* 0x00017000013d7983 */ /* 0x002ea40000300800 */
[----:B--2---:R-:W-:-:S05]  /*55c0*/  IMAD.WIDE R2, R61, 0x2, R2 ;  /* 0x000000023d027825 */ /* 0x004fca00078e0202 */
[----:B------:R1:W2:Y:S02]  /*55d0*/  LDG.E.U16 R30, [R2.64] ;  /* 0x00000006021e7981 */ /* 0x0002a4000c1e1500 */
[----:B-1----:R-:W-:-:S05]  /*55e0*/  IMAD.WIDE R2, R61, 0x2, R36 ;  /* 0x000000023d027825 */ /* 0x002fca00078e0224 */
[----:B------:R1:W2:Y:S04]  /*55f0*/  LDG.E.U16 R37, [R2.64] ;  /* 0x0000000602257981 */ /* 0x0002a8000c1e1500 */
[----:B-1----:R-:W2:Y:S01]  /*5600*/  LDL.64 R2, [R1+0x1c0] ;  /* 0x0001c00001027983 */ /* 0x002ea20000100a00 */
[----:B0-----:R-:W-:Y:S03]  /*5610*/  HMMA.16816.F32.BF16 R56, R48, R54, R56 ;  /* 0x000000363038723c */ /* 0x001fe60000041838 */
[----:B------:R-:W0:Y:S01]  /*5620*/  S2R R36, SR_TID.X ;  /* 0x0000000000247919 */ /* 0x000e220000002100 */
[----:B--2---:R-:W-:-:S05]  /*5630*/  IMAD.WIDE R2, R61, 0x2, R2 ;  /* 0x000000023d027825 */ /* 0x004fca00078e0202 */
[----:B------:R1:W2:Y:S04]  /*5640*/  LDG.E.U16 R55, [R2.64] ;  /* 0x0000000602377981 */ /* 0x0002a8000c1e1500 */
[----:B-1----:R-:W2:Y:S01]  /*5650*/  LDL.64 R2, [R1+0x1b8] ;  /* 0x0001b80001027983 */ /* 0x002ea20000100a00 */
[----:B0-----:R-:W-:-:S03]  /*5660*/  LOP3.LUT R39, R36, 0x1e0, RZ, 0xc0, !PT ;  /* 0x000001e024277812 */ /* 0x001fc600078ec0ff */
[----:B------:R-:W0:Y:S01]  /*5670*/  S2R R0, SR_TID.X ;  /* 0x0000000000007919 */ /* 0x000e220000002100 */
[----:B------:R-:W-:Y:S02]  /*5680*/  SHF.R.U32.HI R39, RZ, 0x1, R39 ;  /* 0x00000001ff277819 */ /* 0x000fe40000011627 */
[----:B0-----:R-:W-:-:S04]  /*5690*/  LOP3.LUT R0, R0, 0x3, RZ, 0xc0, !PT ;  /* 0x0000000300007812 */ /* 0x001fc800078ec0ff */
[----:B------:R-:W-:Y:S01]  /*56a0*/  LEA R0, P0, R0, UR4, 0x1 ;  /* 0x0000000400007c11 */ /* 0x000fe2000f8008ff */
[----:B------:R-:W-:Y:S07]  /*56b0*/  HMMA.16816.F32.BF16 R4, R48, R42, R4 ;  /* 0x0000002a3004723c */ /* 0x000fee0000041804 */
[----:B------:R-:W-:Y:S11]  /*56c0*/  FMUL R43, R57, c[0x0][0x188] ;  /* 0x00006200392b7a20 */ /* 0x000ff60000400000 */
[----:B------:R-:W-:Y:S06]  /*56d0*/  @!UPT UIADD3 URZ, URZ, URZ, URZ ;  /* 0x0000003f3f3ff290 */ /* 0x000fec000fffe03f */
[----:B------:R-:W-:Y:S02]  /*56e0*/  FMUL R42, R4, c[0x0][0x188] ;  /* 0x00006200042a7a20 */ /* 0x000fe40000400000 */
[----:B------:R-:W-:Y:S02]  /*56f0*/  FMUL R5, R5, c[0x0][0x188] ;  /* 0x0000620005057a20 */ /* 0x000fe40000400000 */
[----:B--2---:R-:W-:-:S05]  /*5700*/  IMAD.WIDE R2, R61, 0x2, R2 ;  /* 0x000000023d027825 */ /* 0x004fca00078e0202 */
[----:B------:R0:W2:Y:S02]  /*5710*/  LDG.E.U16 R54, [R2.64] ;  /* 0x0000000602367981 */ /* 0x0000a4000c1e1500 */
[----:B0-----:R-:W-:Y:S01]  /*5720*/  IMAD.WIDE R2, R61, 0x2, R40 ;  /* 0x000000023d027825 */ /* 0x001fe200078e0228 */
[----:B------:R-:W-:Y:S02]  /*5730*/  LOP3.LUT R41, R36, 0x1c, RZ, 0xc0, !PT ;  /* 0x0000001c24297812 */ /* 0x000fe400078ec0ff */
[----:B------:R-:W0:Y:S02]  /*5740*/  S2R R36, SR_CTAID.X ;  /* 0x0000000000247919 */ /* 0x000e240000002500 */
[----:B------:R-:W-:Y:S02]  /*5750*/  LEA.HI R39, R41, R39, RZ, 0x1e ;  /* 0x0000002729277211 */ /* 0x000fe400078ff0ff */
[----:B------:R1:W2:Y:S04]  /*5760*/  LDG.E.U16 R53, [R2.64] ;  /* 0x0000000602357981 */ /* 0x0002a8000c1e1500 */
[----:B------:R-:W-:Y:S01]  /*5770*/  BAR.SYNC.DEFER_BLOCKING 0x0 ;  /* 0x0000000000007b1d */ /* 0x000fe20000010000 */
[----:B------:R-:W-:-:S02]  /*5780*/  IADD3 R40, P4, R0, 0x9, RZ ;  /* 0x0000000900287810 */ /* 0x000fc40007f9e0ff */
[----:B-1----:R-:W-:Y:S01]  /*5790*/  IADD3 R2, P2, R0, 0x8, RZ ;  /* 0x0000000800027810 */ /* 0x002fe20007f5e0ff */
[----:B------:R-:W-:Y:S02]  /*57a0*/  IMAD.X R3, RZ, RZ, UR5, P0 ;  /* 0x00000005ff037e24 */ /* 0x000fe400080e06ff */
[----:B0-----:R-:W-:-:S04]  /*57b0*/  IMAD.SHL.U32 R36, R36, 0x100, RZ ;  /* 0x0000010024247824 */ /* 0x001fc800078e00ff */
[----:B------:R-:W-:-:S05]  /*57c0*/  IMAD.IADD R36, R36, 0x1, R39 ;  /* 0x0000000124247824 */ /* 0x000fca00078e0227 */
[-C--:B------:R-:W-:Y:S02]  /*57d0*/  ISETP.GT.U32.AND P1, PT, R2, R36.reuse, PT ;  /* 0x000000240200720c */ /* 0x080fe40003f24070 */
[----:B------:R-:W-:Y:S02]  /*57e0*/  IADD3.X R2, RZ, R3, RZ, P2, !PT ;  /* 0x00000003ff027210 */ /* 0x000fe400017fe4ff */
[CC--:B------:R-:W-:Y:S02]  /*57f0*/  ISETP.GT.U32.AND P0, PT, R0.reuse, R36.reuse, PT ;  /* 0x000000240000720c */ /* 0x0c0fe40003f04070 */
[-C--:B------:R-:W-:Y:S02]  /*5800*/  ISETP.GE.U32.AND P2, PT, R0, R36.reuse, PT ;  /* 0x000000240000720c */ /* 0x080fe40003f46070 */
[----:B------:R-:W-:Y:S02]  /*5810*/  ISETP.GT.U32.AND P3, PT, R40, R36, PT ;  /* 0x000000242800720c */ /* 0x000fe40003f64070 */
[----:B------:R-:W0:Y:S02]  /*5820*/  S2R R36, SR_TID.X ;  /* 0x0000000000247919 */ /* 0x000e240000002100 */
[----:B0-----:R-:W-:-:S02]  /*5830*/  LOP3.LUT R39, R36, 0x1e0, RZ, 0xc0, !PT ;  /* 0x000001e024277812 */ /* 0x001fc400078ec0ff */
[----:B------:R-:W-:Y:S02]  /*5840*/  LOP3.LUT R41, R36, 0x1c, RZ, 0xc0, !PT ;  /* 0x0000001c24297812 */ /* 0x000fe400078ec0ff */
[----:B------:R-:W0:Y:S01]  /*5850*/  S2R R36, SR_CTAID.X ;  /* 0x0000000000247919 */ /* 0x000e220000002500 */
[----:B------:R-:W-:-:S04]  /*5860*/  SHF.R.U32.HI R39, RZ, 0x1, R39 ;  /* 0x00000001ff277819 */ /* 0x000fc80000011627 */
[----:B------:R-:W-:Y:S01]  /*5870*/  LEA.HI R39, R41, R39, RZ, 0x1e ;  /* 0x0000002729277211 */ /* 0x000fe200078ff0ff */
[----:B------:R-:W-:Y:S01]  /*5880*/  IMAD.X R4, RZ, RZ, R3, P4 ;  /* 0x000000ffff047224 */ /* 0x000fe200020e0603 */
[----:B------:R-:W-:Y:S02]  /*5890*/  ISETP.GE.U32.AND.EX P2, PT, R3, RZ, PT, P2 ;  /* 0x000000ff0300720c */ /* 0x000fe40003f46120 */
[----:B------:R-:W-:Y:S02]  /*58a0*/  ISETP.GT.U32.AND.EX P1, PT, R2, RZ, PT, P1 ;  /* 0x000000ff0200720c */ /* 0x000fe40003f24110 */
[----:B------:R-:W-:Y:S02]  /*58b0*/  FSEL R43, R43, -INF , !P2 ;  /* 0xff8000002b2b7808 */ /* 0x000fe40005000000 */
[----:B------:R-:W-:Y:S01]  /*58c0*/  ISETP.GT.U32.AND.EX P2, PT, R4, RZ, PT, P3 ;  /* 0x000000ff0400720c */ /* 0x000fe20003f44130 */
[----:B0-----:R-:W-:-:S04]  /*58d0*/  IMAD.SHL.U32 R36, R36, 0x100, RZ ;  /* 0x0000010024247824 */ /* 0x001fc800078e00ff */
[----:B------:R-:W-:Y:S01]  /*58e0*/  IMAD.IADD R36, R36, 0x1, R39 ;  /* 0x0000000124247824 */ /* 0x000fe200078e0227 */
[----:B------:R-:W-:-:S04]  /*58f0*/  FSEL R42, R42, -INF , !P1 ;  /* 0xff8000002a2a7808 */ /* 0x000fc80004800000 */
[----:B------:R-:W-:Y:S02]  /*5900*/  IADD3 R36, R36, 0x8, RZ ;  /* 0x0000000824247810 */ /* 0x000fe40007ffe0ff */
[----:B------:R-:W-:Y:S02]  /*5910*/  FSEL R41, R5, -INF , !P2 ;  /* 0xff80000005297808 */ /* 0x000fe40005000000 */
[CC--:B------:R-:W-:Y:S02]  /*5920*/  ISETP.GT.U32.AND P1, PT, R0.reuse, R36.reuse, PT ;  /* 0x000000240000720c */ /* 0x0c0fe40003f24070 */
[-C--:B------:R-:W-:Y:S02]  /*5930*/  ISETP.GE.U32.AND P3, PT, R0, R36.reuse, PT ;  /* 0x000000240000720c */ /* 0x080fe40003f66070 */
[----:B------:R-:W-:Y:S02]  /*5940*/  ISETP.GT.U32.AND P2, PT, R40, R36, PT ;  /* 0x000000242800720c */ /* 0x000fe40003f44070 */
[----:B------:R-:W2:Y:S01]  /*5950*/  LDL.LU R36, [R1+0x194] ;  /* 0x0001940001247983 */ /* 0x000ea20000300800 */
[----:B------:R-:W-:Y:S01]  /*5960*/  FMUL R48, R56, c[0x0][0x188] ;  /* 0x0000620038307a20 */ /* 0x000fe20000400000 */
[----:B------:R-:W-:-:S04]  /*5970*/  ISETP.GT.U32.AND.EX P0, PT, R3, RZ, PT, P0 ;  /* 0x000000ff0300720c */ /* 0x000fc80003f04100 */
[----:B------:R-:W-:-:S04]  /*5980*/  FSEL R48, R48, -INF , !P0 ;  /* 0xff80000030307808 */ /* 0x000fc80004000000 */
[----:B------:R-:W-:-:S04]  /*5990*/  FMNMX R2, R48, R43, !PT ;  /* 0x0000002b30027209 */ /* 0x000fc80007800000 */
[----:B------:R-:W-:-:S04]  /*59a0*/  FMNMX R2, R42, R2, !PT ;  /* 0x000000022a027209 */ /* 0x000fc80007800000 */
[----:B------:R-:W-:-:S05]  /*59b0*/  FMNMX R2, R41, R2, !PT ;  /* 0x0000000229027209 */ /* 0x000fca0007800000 */
[----:B------:R-:W0:Y:S01]  /*59c0*/  SHFL.BFLY PT, R49, R2, 0x2, 0x1f ;  /* 0x0c401f0002317f89 */ /* 0x000e2200000e0000 */
[----:B------:R-:W-:Y:S01]  /*59d0*/  FMUL R7, R7, c[0x0][0x188] ;  /* 0x0000620007077a20 */ /* 0x000fe20000400000 */
[----:B------:R-:W-:Y:S02]  /*59e0*/  ISETP.GT.U32.AND.EX P2, PT, R4, RZ, PT, P2 ;  /* 0x000000ff0400720c */ /* 0x000fe40003f44120 */
[----:B------:R-:W1:Y:S02]  /*59f0*/  S2R R39, SR_TID.X ;  /* 0x0000000000277919 */ /* 0x000e640000002100 */
[----:B------:R-:W-:Y:S02]  /*5a00*/  FSEL R40, R7, -INF , !P2 ;  /* 0xff80000007287808 */ /* 0x000fe40005000000 */
[----:B------:R-:W2:Y:S01]  /*5a10*/  LDL.LU R7, [R1+0x1a0] ;  /* 0x0001a00001077983 */ /* 0x000ea20000300800 */
[----:B0-----:R-:W-:-:S03]  /*5a20*/  FMNMX R2, R2, R49, !PT ;  /* 0x0000003102027209 */ /* 0x001fc60007800000 */
[----:B------:R-:W2:Y:S04]  /*5a30*/  LDL.LU R49, [R1+0x160] ;  /* 0x0001600001317983 */ /* 0x000ea80000300800 */
[----:B------:R-:W0:Y:S01]  /*5a40*/  SHFL.BFLY PT, R57, R2, 0x1, 0x1f ;  /* 0x0c201f0002397f89 */ /* 0x000e2200000e0000 */
[----:B-1----:R-:W-:Y:S01]  /*5a50*/  IMAD.SHL.U32 R51, R39, 0x2, RZ ;  /* 0x0000000227337824 */ /* 0x002fe200078e00ff */
[----:B------:R-:W-:-:S04]  /*5a60*/  SHF.R.S32.HI R39, RZ, 0x6, R39 ;  /* 0x00000006ff277819 */ /* 0x000fc80000011427 */
[----:B------:R-:W-:-:S04]  /*5a70*/  SGXT R39, R39, 0x1 ;  /* 0x000000012727781a */ /* 0x000fc80000000200 */
[----:B------:R-:W-:-:S04]  /*5a80*/  LOP3.LUT R39, R39, 0x90, RZ, 0xc0, !PT ;  /* 0x0000009027277812 */ /* 0x000fc800078ec0ff */
[----:B------:R-:W-:Y:S02]  /*5a90*/  LOP3.LUT R39, R39, 0x37e, R51, 0x78, !PT ;  /* 0x0000037e27277812 */ /* 0x000fe400078e7833 */
[----:B0-----:R-:W-:-:S03]  /*5aa0*/  FMNMX R57, R2, R57, !PT ;  /* 0x0000003902397209 */ /* 0x001fc60007800000 */
[----:B---3--:R-:W-:Y:S04]  /*5ab0*/  STS.U16 [R39+0x20000], R38 ;  /* 0x0200002627007388 */ /* 0x008fe80000000400 */
[----:B----4-:R-:W-:Y:S04]  /*5ac0*/  STS.U16 [R39+0x20400], R52 ;  /* 0x0204003427007388 */ /* 0x010fe80000000400 */
[----:B------:R0:W-:Y:S04]  /*5ad0*/  STS.U16 [R39+0x20800], R31 ;  /* 0x0208001f27007388 */ /* 0x0001e80000000400 */
[----:B------:R1:W-:Y:S04]  /*5ae0*/  STS.U16 [R39+0x20c00], R30 ;  /* 0x020c001e27007388 */ /* 0x0003e80000000400 */
[----:B------:R3:W-:Y:S01]  /*5af0*/  STS.U16 [R39+0x21000], R37 ;  /* 0x0210002527007388 */ /* 0x0007e20000000400 */
[----:B------:R-:W-:Y:S01]  /*5b00*/  FMUL R4, R58, c[0x0][0x188] ;  /* 0x000062003a047a20 */ /* 0x000fe20000400000 */
[----:B------:R-:W-:Y:S01]  /*5b10*/  ISETP.GT.U32.AND.EX P1, PT, R3, RZ, PT, P1 ;  /* 0x000000ff0300720c */ /* 0x000fe20003f24110 */
[----:B------:R-:W-:Y:S01]  /*5b20*/  FMUL R5, R59, c[0x0][0x188] ;  /* 0x000062003b057a20 */ /* 0x000fe20000400000 */
[----:B------:R-:W-:Y:S01]  /*5b30*/  ISETP.GE.U32.AND.EX P3, PT, R3, RZ, PT, P3 ;  /* 0x000000ff0300720c */ /* 0x000fe20003f66130 */
[----:B------:R-:W-:Y:S01]  /*5b40*/  FMUL R3, R6, c[0x0][0x188] ;  /* 0x0000620006037a20 */ /* 0x000fe20000400000 */
[----:B------:R-:W-:-:S02]  /*5b50*/  FSEL R4, R4, -INF , !P1 ;  /* 0xff80000004047808 */ /* 0x000fc40004800000 */
[----:B------:R-:W-:Y:S02]  /*5b60*/  FSEL R5, R5, -INF , !P3 ;  /* 0xff80000005057808 */ /* 0x000fe40005800000 */
[----:B--2---:R-:W-:-:S05]  /*5b70*/  FMNMX R57, R57, R36, !PT ;  /* 0x0000002439397209 */ /* 0x004fca0007800000 */
[--C-:B------:R-:W-:Y:S02]  /*5b80*/  FADD R48, R48, -R57.reuse ;  /* 0x8000003930307221 */ /* 0x100fe40000000000 */
[--C-:B------:R-:W-:Y:S02]  /*5b90*/  FADD R43, R43, -R57.reuse ;  /* 0x800000392b2b7221 */ /* 0x100fe40000000000 */
[----:B------:R-:W-:Y:S02]  /*5ba0*/  FADD R42, R42, -R57 ;  /* 0x800000392a2a7221 */ /* 0x000fe40000000000 */
[----:B------:R-:W-:Y:S02]  /*5bb0*/  FMUL R48, R48, 1.4426950216293334961 ;  /* 0x3fb8aa3b30307820 */ /* 0x000fe40000400000 */
[----:B------:R-:W-:Y:S02]  /*5bc0*/  FMUL R43, R43, 1.4426950216293334961 ;  /* 0x3fb8aa3b2b2b7820 */ /* 0x000fe40000400000 */
[----:B------:R-:W-:Y:S01]  /*5bd0*/  FMUL R42, R42, 1.4426950216293334961 ;  /* 0x3fb8aa3b2a2a7820 */ /* 0x000fe20000400000 */
[----:B0-----:R0:W-:Y:S08]  /*5be0*/  MUFU.EX2 R31, R48 ;  /* 0x00000030001f7308 */ /* 0x0011f00000000800 */
[----:B-1----:R1:W-:Y:S01]  /*5bf0*/  MUFU.EX2 R30, R43 ;  /* 0x0000002b001e7308 */ /* 0x0023e20000000800 */
[----:B0-----:R-:W2:Y:S07]  /*5c00*/  LDL.LU R48, [R1+0x168] ;  /* 0x0001680001307983 */ /* 0x001eae0000300800 */
[----:B---3--:R0:W-:Y:S01]  /*5c10*/  MUFU.EX2 R37, R42 ;  /* 0x0000002a00257308 */ /* 0x0081e20000000800 */
[----:B-1----:R-:W3:Y:S04]  /*5c20*/  LDL.LU R43, [R1+0x16c] ;  /* 0x00016c00012b7983 */ /* 0x002ee80000300800 */
[----:B0-----:R-:W3:Y:S01]  /*5c30*/  LDL.LU R42, [R1+0x164] ;  /* 0x00016400012a7983 */ /* 0x001ee20000300800 */
[----:B------:R-:W-:-:S02]  /*5c40*/  FSEL R3, R3, -INF , !P0 ;  /* 0xff80000003037808 */ /* 0x000fc40004000000 */
[----:B------:R-:W-:-:S04]  /*5c50*/  FMNMX R0, R4, R5, !PT ;  /* 0x0000000504007209 */ /* 0x000fc80007800000 */
[----:B------:R-:W-:-:S04]  /*5c60*/  FMNMX R0, R3, R0, !PT ;  /* 0x0000000003007209 */ /* 0x000fc80007800000 */
[----:B------:R-:W-:-:S05]  /*5c70*/  FMNMX R0, R40, R0, !PT ;  /* 0x0000000028007209 */ /* 0x000fca0007800000 */
[----:B------:R-:W0:Y:S02]  /*5c80*/  SHFL.BFLY PT, R6, R0, 0x2, 0x1f ;  /* 0x0c401f0000067f89 */ /* 0x000e2400000e0000 */
[----:B0-----:R-:W-:-:S05]  /*5c90*/  FMNMX R0, R0, R6, !PT ;  /* 0x0000000600007209 */ /* 0x001fca0007800000 */
[----:B------:R-:W0:Y:S04]  /*5ca0*/  SHFL.BFLY PT, R56, R0, 0x1, 0x1f ;  /* 0x0c201f0000387f89 */ /* 0x000e2800000e0000 */
[----:B------:R-:W-:Y:S04]  /*5cb0*/  STS.U16 [R39+0x21400], R55 ;  /* 0x0214003727007388 */ /* 0x000fe80000000400 */
[----:B------:R-:W-:Y:S04]  /*5cc0*/  STS.U16 [R39+0x21800], R54 ;  /* 0x0218003627007388 */ /* 0x000fe80000000400 */
[----:B------:R1:W-:Y:S01]  /*5cd0*/  STS.U16 [R39+0x21c00], R53 ;  /* 0x021c003527007388 */ /* 0x0003e20000000400 */
[----:B------:R-:W-:Y:S01]  /*5ce0*/  FADD R41, R41, -R57 ;  /* 0x8000003929297221 */ /* 0x000fe20000000000 */
[----:B0-----:R-:W-:-:S04]  /*5cf0*/  FMNMX R56, R0, R56, !PT ;  /* 0x0000003800387209 */ /* 0x001fc80007800000 */
[----:B------:R-:W-:Y:S01]  /*5d00*/  FMNMX R56, R56, R7, !PT ;  /* 0x0000000738387209 */ /* 0x000fe20007800000 */
[----:B------:R-:W-:-:S04]  /*5d10*/  FMUL R0, R41, 1.4426950216293334961 ;  /* 0x3fb8aa3b29007820 */ /* 0x000fc80000400000 */
[--C-:B------:R-:W-:Y:S02]  /*5d20*/  FADD R4, R4, -R56.reuse ;  /* 0x8000003804047221 */ /* 0x100fe40000000000 */
[----:B------:R-:W-:Y:S02]  /*5d30*/  FADD R5, R5, -R56 ;  /* 0x8000003805057221 */ /* 0x000fe40000000000 */
[----:B------:R-:W-:Y:S02]  /*5d40*/  FMUL R4, R4, 1.4426950216293334961 ;  /* 0x3fb8aa3b04047820 */ /* 0x000fe40000400000 */
[----:B------:R-:W-:Y:S01]  /*5d50*/  FMUL R5, R5, 1.4426950216293334961 ;  /* 0x3fb8aa3b05057820 */ /* 0x000fe20000400000 */
[----:B------:R0:W-:Y:S01]  /*5d60*/  MUFU.EX2 R38, R0 ;  /* 0x0000000000267308 */ /* 0x0001e20000000800 */
[----:B------:R-:W-:Y:S02]  /*5d70*/  FADD R2, -R57, R36 ;  /* 0x0000002439027221 */ /* 0x000fe40000000100 */
[----:B------:R-:W-:-:S05]  /*5d80*/  FADD R3, R3, -R56 ;  /* 0x8000003803037221 */ /* 0x000fca0000000000 */
[----:B------:R-:W-:Y:S01]  /*5d90*/  MUFU.EX2 R36, R4 ;  /* 0x0000000400247308 */ /* 0x000fe20000000800 */
[----:B0-----:R-:W-:-:S07]  /*5da0*/  FADD R0, -R56, R7 ;  /* 0x0000000738007221 */ /* 0x001fce0000000100 */
[----:B------:R0:W-:Y:S01]  /*5db0*/  MUFU.EX2 R59, R5 ;  /* 0x00000005003b7308 */ /* 0x0001e20000000800 */
[----:B------:R-:W-:Y:S01]  /*5dc0*/  BAR.SYNC.DEFER_BLOCKING 0x0 ;  /* 0x0000000000007b1d */ /* 0x000fe20000010000 */
[----:B------:R-:W-:Y:S02]  /*5dd0*/  FMUL R41, R3, 1.4426950216293334961 ;  /* 0x3fb8aa3b03297820 */ /* 0x000fe40000400000 */
[----:B------:R-:W-:Y:S02]  /*5de0*/  FADD R3, R40, -R56 ;  /* 0x8000003828037221 */ /* 0x000fe40000000000 */
[----:B------:R-:W-:Y:S02]  /*5df0*/  FMUL R2, R2, 1.4426950216293334961 ;  /* 0x3fb8aa3b02027820 */ /* 0x000fe40000400000 */
[----:B------:R-:W-:Y:S02]  /*5e00*/  FMUL R0, R0, 1.4426950216293334961 ;  /* 0x3fb8aa3b00007820 */ /* 0x000fe40000400000 */
[----:B------:R-:W-:Y:S01]  /*5e10*/  FMUL R3, R3, 1.4426950216293334961 ;  /* 0x3fb8aa3b03037820 */ /* 0x000fe20000400000 */
[----:B0-----:R-:W0:Y:S01]  /*5e20*/  LDSM.16.M88.4 R4, [R60+0x20000] ;  /* 0x020000003c04783b */ /* 0x001e220000000200 */
[----:B------:R-:W1:Y:S08]  /*5e30*/  MUFU.EX2 R2, R2 ;  /* 0x0000000200027308 */ /* 0x000e700000000800 */
[----:B------:R-:W2:Y:S08]  /*5e40*/  MUFU.EX2 R0, R0 ;  /* 0x0000000000007308 */ /* 0x000eb00000000800 */
[----:B------:R1:W-:Y:S08]  /*5e50*/  MUFU.EX2 R58, R41 ;  /* 0x00000029003a7308 */ /* 0x0003f00000000800 */
[----:B-1----:R1:W0:Y:S01]  /*5e60*/  MUFU.EX2 R39, R3 ;  /* 0x0000000300277308 */ /* 0x0022220000000800 */
[----:B------:R-:W-:Y:S01]  /*5e70*/  FMUL R52, R2, R49 ;  /* 0x0000003102347220 */ /* 0x000fe20000400000 */
[----:B------:R-:W-:-:S02]  /*5e80*/  F2FP.BF16.PACK_AB R40, R30, R31 ;  /* 0x0000001f1e28723e */ /* 0x000fc400000010ff */
[----:B------:R-:W-:Y:S01]  /*5e90*/  F2FP.BF16.PACK_AB R41, R59, R36 ;  /* 0x000000243b29723e */ /* 0x000fe200000010ff */
[----:B-1----:R-:W4:Y:S01]  /*5ea0*/  LDL.LU R3, [R1+0x13c] ;  /* 0x00013c0001037983 */ /* 0x002f220000300800 */
[----:B--2---:R-:W-:-:S03]  /*5eb0*/  FMUL R54, R0, R48 ;  /* 0x0000003000367220 */ /* 0x004fc60000400000 */
[----:B------:R-:W1:Y:S01]  /*5ec0*/  LDSM.16.M88.4 R48, [R60+0x20200] ;  /* 0x020200003c30783b */ /* 0x000e620000000200 */
[----:B---3--:R-:W-:Y:S01]  /*5ed0*/  FMUL R55, R0, R43 ;  /* 0x0000002b00377220 */ /* 0x008fe20000400000 */
[----:B0-----:R-:W-:Y:S01]  /*5ee0*/  F2FP.BF16.PACK_AB R43, R39, R58 ;  /* 0x0000003a272b723e */ /* 0x001fe200000010ff */
[----:B------:R-:W-:Y:S01]  /*5ef0*/  FMUL R53, R2, R42 ;  /* 0x0000002a02357220 */ /* 0x000fe20000400000 */
[----:B------:R-:W-:-:S07]  /*5f00*/  F2FP.BF16.PACK_AB R42, R38, R37 ;  /* 0x00000025262a723e */ /* 0x000fce00000010ff */
[----:B------:R-:W-:Y:S11]  /*5f10*/  HMMA.16816.F32.BF16 R52, R40, R4, R52 ;  /* 0x000000042834723c */ /* 0x000ff60000041834 */
[----:B------:R-:W-:Y:S11]  /*5f20*/  @!UPT UIADD3 URZ, URZ, URZ, URZ ;  /* 0x0000003f3f3ff290 */ /* 0x000ff6000fffe03f */
[----:B------:R-:W-:Y:S01]  /*5f30*/  @!UPT UIADD3 URZ, URZ, URZ, URZ ;  /* 0x0000003f3f3ff290 */ /* 0x000fe2000fffe03f */
[----:B------:R0:W-:Y:S04]  /*5f40*/  STL.64 [R1+0x160], R52 ;  /* 0x0001603401007387 */ /* 0x0001e80000100a00 */
[----:B------:R2:W-:Y:S04]  /*5f50*/  STL.64 [R1+0x168], R54 ;  /* 0x0001683601007387 */ /* 0x0005e80000100a00 */
[----:B0-----:R-:W3:Y:S04]  /*5f60*/  LDL.LU R52, [R1+0x150] ;  /* 0x0001500001347983 */ /* 0x001ee80000300800 */
[----:B------:R-:W4:Y:S04]  /*5f70*/  LDL.LU R53, [R1+0x154] ;  /* 0x0001540001357983 */ /* 0x000f280000300800 */
[----:B--2---:R-:W2:Y:S04]  /*5f80*/  LDL.LU R54, [R1+0x158] ;  /* 0x0001580001367983 */ /* 0x004ea80000300800 */
[----:B------:R-:W2:Y:S04]  /*5f90*/  LDL.LU R55, [R1+0x15c] ;  /* 0x00015c0001377983 */ /* 0x000ea80000300800 */
[----:B------:R-:W2:Y:S04]  /*5fa0*/  LDL.LU R4, [R1+0x140] ;  /* 0x0001400001047983 */ /* 0x000ea80000300800 */
[----:B------:R-:W2:Y:S01]  /*5fb0*/  LDL.LU R5, [R1+0x144] ;  /* 0x0001440001057983 */ /* 0x000ea20000300800 */
[----:B---3--:R-:W-:-:S02]  /*5fc0*/  FMUL R52, R2, R52 ;  /* 0x0000003402347220 */ /* 0x008fc40000400000 */
[----:B----4-:R-:W-:Y:S02]  /*5fd0*/  FMUL R53, R2, R53 ;  /* 0x0000003502357220 */ /* 0x010fe40000400000 */
[C---:B--2---:R-:W-:Y:S02]  /*5fe0*/  FMUL R54, R0.reuse, R54 ;  /* 0x0000003600367220 */ /* 0x044fe40000400000 */
[----:B------:R-:W-:-:S07]  /*5ff0*/  FMUL R55, R0, R55 ;  /* 0x0000003700377220 */ /* 0x000fce0000400000 */
[----:B------:R-:W-:Y:S01]  /*6000*/  HMMA.16816.F32.BF16 R52, R40, R6, R52 ;  /* 0x000000062834723c */ /* 0x000fe20000041834 */
[----:B------:R-:W2:Y:S11]  /*6010*/  LDL.LU R7, [R1+0x148] ;  /* 0x0001480001077983 */ /* 0x000eb60000300800 */
[----:B------:R-:W-:Y:S11]  /*6020*/  @!UPT UIADD3 URZ, URZ, URZ, URZ ;  /* 0x0000003f3f3ff290 */ /* 0x000ff6000fffe03f */
[----:B------:R0:W-:Y:S04]  /*6030*/  STL.64 [R1+0x150], R52 ;  /* 0x0001503401007387 */ /* 0x0001e80000100a00 */
[----:B------:R3:W-:Y:S04]  /*6040*/  STL.64 [R1+0x158], R54 ;  /* 0x0001583601007387 */ /* 0x0007e80000100a00 */
[----:B0-----:R-:W4:Y:S04]  /*6050*/  LDL.LU R52, [R1+0x14c] ;  /* 0x00014c0001347983 */ /* 0x001f280000300800 */
[----:B------:R-:W4:Y:S04]  /*6060*/  LDL.LU R53, [R1+0x130] ;  /* 0x0001300001357983 */ /* 0x000f280000300800 */
[----:B---3--:R-:W3:Y:S04]  /*6070*/  LDL.LU R54, [R1+0x134] ;  /* 0x0001340001367983 */ /* 0x008ee80000300800 */
[----:B------:R-:W3:Y:S01]  /*6080*/  LDL.LU R55, [R1+0x138] ;  /* 0x0001380001377983 */ /* 0x000ee20000300800 */
[----:B------:R-:W-:-:S02]  /*6090*/  FMUL R4, R2, R4 ;  /* 0x0000000402047220 */ /* 0x000fc40000400000 */
[----:B------:R-:W-:Y:S02]  /*60a0*/  FMUL R5, R2, R5 ;  /* 0x0000000502057220 */ /* 0x000fe40000400000 */
[C---:B--2---:R-:W-:Y:S02]  /*60b0*/  FMUL R6, R0.reuse, R7 ;  /* 0x0000000700067220 */ /* 0x044fe40000400000 */
[----:B----4-:R-:W-:Y:S02]  /*60c0*/  FMUL R7, R0, R52 ;  /* 0x0000003400077220 */ /* 0x010fe40000400000 */
[C---:B------:R-:W-:Y:S02]  /*60d0*/  FMUL R52, R2.reuse, R53 ;  /* 0x0000003502347220 */ /* 0x040fe40000400000 */
[----:B---3--:R-:W-:Y:S02]  /*60e0*/  FMUL R53, R2, R54 ;  /* 0x0000003602357220 */ /* 0x008fe40000400000 */
[----:B------:R-:W-:-:S02]  /*60f0*/  FMUL R54, R0, R55 ;  /* 0x0000003700367220 */ /* 0x000fc40000400000 */
[----:B------:R-:W-:Y:S01]  /*6100*/  FMUL R55, R0, R3 ;  /* 0x0000000300377220 */ /* 0x000fe20000400000 */
[C---:B-1----:R-:W-:Y:S08]  /*6110*/  HMMA.16816.F32.BF16 R4, R40.reuse, R48, R4 ;  /* 0x000000302804723c */ /* 0x042ff00000041804 */
[----:B------:R-:W-:Y:S11]  /*6120*/  HMMA.16816.F32.BF16 R48, R40, R50, R52 ;  /* 0x000000322830723c */ /* 0x000ff60000041834 */
[----:B------:R-:W-:Y:S04]  /*6130*/  @!UPT UIADD3 URZ, URZ, URZ, URZ ;  /* 0x0000003f3f3ff290 */ /* 0x000fe8000fffe03f */
[----:B------:R-:W-:Y:S04]  /*6140*/  STL.64 [R1+0x140], R4 ;  /* 0x0001400401007387 */ /* 0x000fe80000100a00 */
[----:B------:R-:W-:Y:S04]  /*6150*/  STL.64 [R1+0x148], R6 ;  /* 0x0001480601007387 */ /* 0x000fe80000100a00 */
[----:B------:R-:W2:Y:S04]  /*6160*/  LDL.LU R52, [R1+0x120] ;  /* 0x0001200001347983 */ /* 0x000ea80000300800 */
[----:B------:R-:W3:Y:S04]  /*6170*/  LDL.LU R53, [R1+0x124] ;  /* 0x0001240001357983 */ /* 0x000ee80000300800 */
[----:B------:R-:W-:Y:S04]  /*6180*/  STL.64 [R1+0x130], R48 ;  /* 0x0001303001007387 */ /* 0x000fe80000100a00 */
[----:B------:R-:W-:Y:S04]  /*6190*/  STL.64 [R1+0x138], R50 ;  /* 0x0001383201007387 */ /* 0x000fe80000100a00 */
[----:B------:R-:W4:Y:S04]  /*61a0*/  LDL.LU R54, [R1+0x128] ;  /* 0x0001280001367983 */ /* 0x000f280000300800 */
[----:B------:R-:W4:Y:S04]  /*61b0*/  LDL.LU R55, [R1+0x12c] ;  /* 0x00012c0001377983 */ /* 0x000f280000300800 */
[----:B------:R-:W0:Y:S04]  /*61c0*/  LDSM.16.M88.4 R4, [R60+0x20400] ;  /* 0x020400003c04783b */ /* 0x000e280000000200 */
[----:B------:R-:W4:Y:S04]  /*61d0*/  LDL.LU R3, [R1+0xfc] ;  /* 0x0000fc0001037983 */ /* 0x000f280000300800 */
[----:B------:R-:W1:Y:S01]  /*61e0*/  LDSM.16.M88.4 R48, [R60+0x20600] ;  /* 0x020600003c30783b */ /* 0x000e620000000200 */
[----:B--2---:R-:W-:-:S02]  /*61f0*/  FMUL R52, R2, R52 ;  /* 0x0000003402347220 */ /* 0x004fc40000400000 */
[----:B---3--:R-:W-:Y:S02]  /*6200*/  FMUL R53, R2, R53 ;  /* 0x0000003502357220 */ /* 0x008fe40000400000 */
[C---:B----4-:R-:W-:Y:S02]  /*6210*/  FMUL R54, R0.reuse, R54 ;  /* 0x0000003600367220 */ /* 0x050fe40000400000 */
[----:B------:R-:W-:-:S07]  /*6220*/  FMUL R55, R0, R55 ;  /* 0x0000003700377220 */ /* 0x000fce0000400000 */
[----:B0-----:R-:W-:Y:S11]  /*6230*/  HMMA.16816.F32.BF16 R52, R40, R4, R52 ;  /* 0x000000042834723c */ /* 0x001ff60000041834 */
        /* <DEDUP_REMOVED lines=176> */
[----:B------:R-:W-:Y:S02]  /*6d40*/  FMUL R7, R0, R3 ;  /* 0x0000000300077220 */ /* 0x000fe40000400000 */
[----:B------:R-:W2:Y:S05]  /*6d50*/  LDL.LU R3, [R1+0xc] ;  /* 0x00000c0001037983 */ /* 0x000eaa0000300800 */
[----:B-1----:R-:W-:Y:S01]  /*6d60*/  HMMA.16816.F32.BF16 R4, R40, R48, R4 ;  /* 0x000000302804723c */ /* 0x002fe20000041804 */
[----:B----4-:R-:W-:-:S02]  /*6d70*/  FMUL R52, R2, R52 ;  /* 0x0000003402347220 */ /* 0x010fc40000400000 */
[----:B------:R-:W-:Y:S02]  /*6d80*/  FMUL R53, R2, R53 ;  /* 0x0000003502357220 */ /* 0x000fe40000400000 */
[C---:B---3--:R-:W-:Y:S02]  /*6d90*/  FMUL R54, R0.reuse, R54 ;  /* 0x0000003600367220 */ /* 0x048fe40000400000 */
[----:B------:R-:W-:-:S07]  /*6da0*/  FMUL R55, R0, R55 ;  /* 0x0000003700377220 */ /* 0x000fce0000400000 */
[----:B------:R-:W-:Y:S09]  /*6db0*/  HMMA.16816.F32.BF16 R48, R40, R50, R52 ;  /* 0x000000322830723c */ /* 0x000ff20000041834 */
[----:B------:R-:W-:Y:S04]  /*6dc0*/  STL.64 [R1+0x40], R4 ;  /* 0x0000400401007387 */ /* 0x000fe80000100a00 */
[----:B------:R-:W-:Y:S04]  /*6dd0*/  STL.64 [R1+0x48], R6 ;  /* 0x0000480601007387 */ /* 0x000fe80000100a00 */
[----:B------:R-:W3:Y:S04]  /*6de0*/  LDL.LU R52, [R1+0x20] ;  /* 0x0000200001347983 */ /* 0x000ee80000300800 */
[----:B------:R-:W4:Y:S04]  /*6df0*/  LDL.LU R53, [R1+0x24] ;  /* 0x0000240001357983 */ /* 0x000f280000300800 */
[----:B------:R-:W0:Y:S04]  /*6e00*/  LDSM.16.M88.4 R4, [R60+0x21400] ;  /* 0x021400003c04783b */ /* 0x000e280000000200 */
[----:B------:R-:W-:Y:S04]  /*6e10*/  STL.64 [R1+0x30], R48 ;  /* 0x0000303001007387 */ /* 0x000fe80000100a00 */
[----:B------:R-:W-:Y:S04]  /*6e20*/  STL.64 [R1+0x38], R50 ;  /* 0x0000383201007387 */ /* 0x000fe80000100a00 */
[----:B------:R-:W2:Y:S04]  /*6e30*/  LDL.LU R54, [R1+0x28] ;  /* 0x0000280001367983 */ /* 0x000ea80000300800 */
[----:B------:R-:W2:Y:S04]  /*6e40*/  LDL.LU R55, [R1+0x2c] ;  /* 0x00002c0001377983 */ /* 0x000ea80000300800 */
[----:B------:R-:W1:Y:S01]  /*6e50*/  LDSM.16.M88.4 R48, [R60+0x21600] ;  /* 0x021600003c30783b */ /* 0x000e620000000200 */
[----:B---3--:R-:W-:-:S02]  /*6e60*/  FMUL R52, R2, R52 ;  /* 0x0000003402347220 */ /* 0x008fc40000400000 */
[----:B----4-:R-:W-:Y:S02]  /*6e70*/  FMUL R53, R2, R53 ;  /* 0x0000003502357220 */ /* 0x010fe40000400000 */
[C---:B--2---:R-:W-:Y:S02]  /*6e80*/  FMUL R54, R0.reuse, R54 ;  /* 0x0000003600367220 */ /* 0x044fe40000400000 */
        /* <DEDUP_REMOVED lines=10> */
[----:B------:R-:W2:Y:S04]  /*6f30*/  LDL.LU R4, [R1] ;  /* 0x0000000001047983 */ /* 0x000ea80000300800 */
[----:B------:R-:W2:Y:S01]  /*6f40*/  LDL.LU R5, [R1+0x4] ;  /* 0x0000040001057983 */ /* 0x000ea20000300800 */
[----:B---3--:R-:W-:-:S02]  /*6f50*/  FMUL R52, R2, R52 ;  /* 0x0000003402347220 */ /* 0x008fc40000400000 */
[----:B----4-:R-:W-:Y:S02]  /*6f60*/  FMUL R53, R2, R53 ;  /* 0x0000003502357220 */ /* 0x010fe40000400000 */
[C---:B--2---:R-:W-:Y:S02]  /*6f70*/  FMUL R54, R0.reuse, R54 ;  /* 0x0000003600367220 */ /* 0x044fe40000400000 */
[----:B------:R-:W-:-:S07]  /*6f80*/  FMUL R55, R0, R55 ;  /* 0x0000003700377220 */ /* 0x000fce0000400000 */
[----:B------:R-:W-:Y:S11]  /*6f90*/  HMMA.16816.F32.BF16 R52, R40, R6, R52 ;  /* 0x000000062834723c */ /* 0x000ff60000041834 */
[----:B------:R-:W-:Y:S11]  /*6fa0*/  @!UPT UIADD3 URZ, URZ, URZ, URZ ;  /* 0x0000003f3f3ff290 */ /* 0x000ff6000fffe03f */
[----:B------:R-:W-:Y:S01]  /*6fb0*/  @!UPT UIADD3 URZ, URZ, URZ, URZ ;  /* 0x0000003f3f3ff290 */ /* 0x000fe2000fffe03f */
[----:B------:R-:W-:Y:S04]  /*6fc0*/  STL.64 [R1+0x10], R52 ;  /* 0x0000103401007387 */ /* 0x000fe80000100a00 */
[----:B------:R0:W-:Y:S04]  /*6fd0*/  STL.64 [R1+0x18], R54 ;  /* 0x0000183601007387 */ /* 0x0001e80000100a00 */
[----:B0-----:R-:W2:Y:S01]  /*6fe0*/  LDL.LU R55, [R1+0x8] ;  /* 0x0000080001377983 */ /* 0x001ea20000300800 */
[C---:B------:R-:W-:Y:S02]  /*6ff0*/  FMUL R4, R2.reuse, R4 ;  /* 0x0000000402047220 */ /* 0x040fe40000400000 */
[----:B------:R-:W-:-:S02]  /*7000*/  FMUL R5, R2, R5 ;  /* 0x0000000502057220 */ /* 0x000fc40000400000 */
[----:B------:R-:W-:Y:S02]  /*7010*/  FMUL R7, R0, R3 ;  /* 0x0000000300077220 */ /* 0x000fe40000400000 */
[C---:B------:R-:W-:Y:S02]  /*7020*/  FMUL R12, R2.reuse, R12 ;  /* 0x0000000c020c7220 */ /* 0x040fe40000400000 */
[----:B------:R-:W-:Y:S02]  /*7030*/  FMUL R13, R2, R13 ;  /* 0x0000000d020d7220 */ /* 0x000fe40000400000 */
[C---:B------:R-:W-:Y:S02]  /*7040*/  FMUL R14, R0.reuse, R14 ;  /* 0x0000000e000e7220 */ /* 0x040fe40000400000 */
[----:B------:R-:W-:-:S07]  /*7050*/  FMUL R15, R0, R15 ;  /* 0x0000000f000f7220 */ /* 0x000fce0000400000 */
[----:B-1----:R-:W-:Y:S01]  /*7060*/  HMMA.16816.F32.BF16 R12, R40, R50, R12 ;  /* 0x00000032280c723c */ /* 0x002fe2000004180c */
[C---:B------:R-:W-:Y:S02]  /*7070*/  FMUL R20, R2.reuse, R20 ;  /* 0x0000001402147220 */ /* 0x040fe40000400000 */
[----:B------:R-:W-:Y:S02]  /*7080*/  FMUL R21, R2, R21 ;  /* 0x0000001502157220 */ /* 0x000fe40000400000 */
[C---:B------:R-:W-:Y:S02]  /*7090*/  FMUL R22, R0.reuse, R22 ;  /* 0x0000001600167220 */ /* 0x040fe40000400000 */
[----:B------:R-:W-:Y:S02]  /*70a0*/  FMUL R23, R0, R23 ;  /* 0x0000001700177220 */ /* 0x000fe40000400000 */
[----:B------:R-:W-:Y:S02]  /*70b0*/  FADD R3, R36, R59 ;  /* 0x0000003b24037221 */ /* 0x000fe40000000000 */
[----:B------:R-:W-:-:S02]  /*70c0*/  FMUL R8, R2, R8 ;  /* 0x0000000802087220 */ /* 0x000fc40000400000 */
[----:B--2---:R-:W-:-:S07]  /*70d0*/  FMUL R6, R0, R55 ;  /* 0x0000003700067220 */ /* 0x004fce0000400000 */
[C---:B------:R-:W-:Y:S01]  /*70e0*/  HMMA.16816.F32.BF16 R52, R40.reuse, R48, R4 ;  /* 0x000000302834723c */ /* 0x040fe20000041804 */
[----:B------:R-:W0:Y:S04]  /*70f0*/  LDSM.16.M88.4 R48, [R60+0x21a00] ;  /* 0x021a00003c30783b */ /* 0x000e280000000200 */
[----:B------:R-:W1:Y:S11]  /*7100*/  LDSM.16.M88.4 R4, [R60+0x21800] ;  /* 0x021800003c04783b */ /* 0x000e760000000200 */
[----:B------:R-:W-:Y:S07]  /*7110*/  @!UPT UIADD3 URZ, URZ, URZ, URZ ;  /* 0x0000003f3f3ff290 */ /* 0x000fee000fffe03f */
[----:B------:R2:W-:Y:S04]  /*7120*/  STL.64 [R1], R52 ;  /* 0x0000003401007387 */ /* 0x0005e80000100a00 */
[----:B------:R3:W-:Y:S01]  /*7130*/  STL.64 [R1+0x8], R54 ;  /* 0x0000083601007387 */ /* 0x0007e20000100a00 */
[----:B--2---:R-:W-:Y:S01]  /*7140*/  FADD R52, R58, R3 ;  /* 0x000000033a347221 */ /* 0x004fe20000000000 */
[----:B0-----:R-:W-:Y:S07]  /*7150*/  HMMA.16816.F32.BF16 R20, R40, R48, R20 ;  /* 0x000000302814723c */ /* 0x001fee0000041814 */
[----:B------:R-:W-:-:S02]  /*7160*/  FADD R48, R31, R30 ;  /* 0x0000001e1f307221 */ /* 0x000fc40000000000 */
[----:B------:R-:W2:Y:S02]  /*7170*/  LDL.LU R30, [R1+0x254] ;  /* 0x00025400011e7983 */ /* 0x000ea40000300800 */
[----:B------:R-:W-:Y:S02]  /*7180*/  FADD R53, R37, R48 ;  /* 0x0000003025357221 */ /* 0x000fe40000000000 */
[----:B------:R-:W4:Y:S01]  /*7190*/  LDL.LU R31, [R1+0x250] ;  /* 0x00025000011f7983 */ /* 0x000f220000300800 */
[----:B------:R-:W-:Y:S02]  /*71a0*/  FADD R52, R39, R52 ;  /* 0x0000003427347221 */ /* 0x000fe40000000000 */
[----:B------:R-:W-:Y:S01]  /*71b0*/  FADD R3, R38, R53 ;  /* 0x0000003526037221 */ /* 0x000fe20000000000 */
[----:B------:R-:W4:Y:S04]  /*71c0*/  LDL.LU R36, [R1+0x24c] ;  /* 0x00024c0001247983 */ /* 0x000f280000300800 */
[----:B------:R-:W4:Y:S04]  /*71d0*/  LDL.LU R37, [R1+0x248] ;  /* 0x0002480001257983 */ /* 0x000f280000300800 */
[----:B------:R-:W4:Y:S04]  /*71e0*/  LDL.LU R38, [R1+0x244] ;  /* 0x0002440001267983 */ /* 0x000f280000300800 */
[----:B------:R-:W4:Y:S04]  /*71f0*/  LDL.LU R39, [R1+0x240] ;  /* 0x0002400001277983 */ /* 0x000f280000300800 */
[----:B---3--:R-:W3:Y:S04]  /*7200*/  LDL.LU R55, [R1+0x174] ;  /* 0x0001740001377983 */ /* 0x008ee80000300800 */
[----:B------:R-:W3:Y:S04]  /*7210*/  LDL.LU R54, [R1+0x1a4] ;  /* 0x0001a40001367983 */ /* 0x000ee80000300800 */
[----:B------:R-:W3:Y:S01]  /*7220*/  LDL.LU R53, [R1+0x1a8] ;  /* 0x0001a80001357983 */ /* 0x000ee20000300800 */
[----:B------:R-:W-:-:S02]  /*7230*/  FMUL R9, R2, R9 ;  /* 0x0000000902097220 */ /* 0x000fc40000400000 */
[C---:B------:R-:W-:Y:S02]  /*7240*/  FMUL R10, R0.reuse, R10 ;  /* 0x0000000a000a7220 */ /* 0x040fe40000400000 */
[----:B------:R-:W-:Y:S02]  /*7250*/  FMUL R11, R0, R11 ;  /* 0x0000000b000b7220 */ /* 0x000fe40000400000 */
[C---:B------:R-:W-:Y:S02]  /*7260*/  FMUL R16, R2.reuse, R16 ;  /* 0x0000001002107220 */ /* 0x040fe40000400000 */
[----:B------:R-:W-:Y:S02]  /*7270*/  FMUL R17, R2, R17 ;  /* 0x0000001102117220 */ /* 0x000fe40000400000 */
[C---:B------:R-:W-:Y:S02]  /*7280*/  FMUL R18, R0.reuse, R18 ;  /* 0x0000001200127220 */ /* 0x040fe40000400000 */
[----:B------:R-:W-:Y:S01]  /*7290*/  FMUL R19, R0, R19 ;  /* 0x0000001300137220 */ /* 0x000fe20000400000 */
[C---:B-1----:R-:W-:Y:S08]  /*72a0*/  HMMA.16816.F32.BF16 R8, R40.reuse, R4, R8 ;  /* 0x000000042808723c */ /* 0x042ff00000041808 */
[----:B------:R-:W-:Y:S01]  /*72b0*/  HMMA.16816.F32.BF16 R16, R40, R6, R16 ;  /* 0x000000062810723c */ /* 0x000fe20000041810 */
[----:B------:R-:W0:Y:S01]  /*72c0*/  LDSM.16.M88.4 R4, [R60+0x21c00] ;  /* 0x021c00003c04783b */ /* 0x000e220000000200 */
[----:B------:R-:W-:-:S02]  /*72d0*/  FMUL R32, R2, R32 ;  /* 0x0000002002207220 */ /* 0x000fc40000400000 */
[----:B------:R-:W-:Y:S02]  /*72e0*/  FMUL R33, R2, R33 ;  /* 0x0000002102217220 */ /* 0x000fe40000400000 */
[C---:B------:R-:W-:Y:S02]  /*72f0*/  FMUL R34, R0.reuse, R34 ;  /* 0x0000002200227220 */ /* 0x040fe40000400000 */
[----:B------:R-:W-:Y:S02]  /*7300*/  FMUL R35, R0, R35 ;  /* 0x0000002300237220 */ /* 0x000fe40000400000 */
[C---:B------:R-:W-:Y:S02]  /*7310*/  FMUL R44, R2.reuse, R44 ;  /* 0x0000002c022c7220 */ /* 0x040fe40000400000 */
[----:B------:R-:W-:Y:S02]  /*7320*/  FMUL R45, R2, R45 ;  /* 0x0000002d022d7220 */ /* 0x000fe40000400000 */
[----:B------:R-:W-:-:S02]  /*7330*/  FMUL R46, R0, R46 ;  /* 0x0000002e002e7220 */ /* 0x000fc40000400000 */
[----:B------:R-:W-:-:S07]  /*7340*/  FMUL R47, R0, R47 ;  /* 0x0000002f002f7220 */ /* 0x000fce0000400000 */
[C---:B------:R-:W-:Y:S01]  /*7350*/  HMMA.16816.F32.BF16 R44, R40.reuse, R50, R44 ;  /* 0x00000032282c723c */ /* 0x040fe2000004182c */
[----:B------:R-:W-:Y:S07]  /*7360*/  LDSM.16.M88.4 R48, [R60+0x21e00] ;  /* 0x021e00003c30783b */ /* 0x000fee0000000200 */
[----:B0-----:R-:W-:Y:S01]  /*7370*/  HMMA.16816.F32.BF16 R32, R40, R4, R32 ;  /* 0x000000042820723c */ /* 0x001fe20000041820 */
[----:B------:R-:W0:Y:S04]  /*7380*/  SHFL.BFLY PT, R4, R3, 0x2, 0x1f ;  /* 0x0c401f0003047f89 */ /* 0x000e2800000e0000 */
[----:B------:R-:W1:Y:S01]  /*7390*/  SHFL.BFLY PT, R5, R52, 0x2, 0x1f ;  /* 0x0c401f0034057f89 */ /* 0x000e6200000e0000 */
[----:B------:R-:W-:-:S02]  /*73a0*/  FMUL R24, R2, R24 ;  /* 0x0000001802187220 */ /* 0x000fc40000400000 */
[----:B------:R-:W-:Y:S02]  /*73b0*/  FMUL R25, R2, R25 ;  /* 0x0000001902197220 */ /* 0x000fe40000400000 */
[C---:B------:R-:W-:Y:S02]  /*73c0*/  FMUL R26, R0.reuse, R26 ;  /* 0x0000001a001a7220 */ /* 0x040fe40000400000 */
[----:B------:R-:W-:Y:S01]  /*73d0*/  FMUL R27, R0, R27 ;  /* 0x0000001b001b7220 */ /* 0x000fe20000400000 */
[----:B------:R-:W1:Y:S06]  /*73e0*/  S2R R59, SR_CTAID.X ;  /* 0x00000000003b7919 */ /* 0x000e6c0000002500 */
[----:B------:R-:W-:Y:S01]  /*73f0*/  HMMA.16816.F32.BF16 R24, R40, R6, R24 ;  /* 0x000000062818723c */ /* 0x000fe20000041818 */
[----:B0-----:R-:W-:-:S02]  /*7400*/  FADD R4, R3, R4 ;  /* 0x0000000403047221 */ /* 0x001fc40000000000 */
[----:B-1----:R-:W-:-:S03]  /*7410*/  FADD R3, R52, R5 ;  /* 0x0000000534037221 */ /* 0x002fc60000000000 */
[----:B------:R-:W0:Y:S04]  /*7420*/  SHFL.BFLY PT, R6, R4, 0x1, 0x1f ;  /* 0x0c201f0004067f89 */ /* 0x000e2800000e0000 */
[----:B------:R-:W1:Y:S01]  /*7430*/  SHFL.BFLY PT, R7, R3, 0x1, 0x1f ;  /* 0x0c201f0003077f89 */ /* 0x000e6200000e0000 */
[C---:B------:R-:W-:Y:S02]  /*7440*/  FMUL R28, R2.reuse, R28 ;  /* 0x0000001c021c7220 */ /* 0x040fe40000400000 */
[----:B------:R-:W-:Y:S01]  /*7450*/  FMUL R29, R2, R29 ;  /* 0x0000001d021d7220 */ /* 0x000fe20000400000 */
[----:B------:R-:W-:Y:S01]  /*7460*/  UIADD3 UR4, UP0, UR4, 0x10, URZ ;  /* 0x0000001004047890 */ /* 0x000fe2000ff1e03f */
[----:B------:R-:W-:-:S03]  /*7470*/  SHF.L.U32 R58, R59, 0x8, RZ ;  /* 0x000000083b3a7819 */ /* 0x000fc600000006ff */
[----:B------:R-:W-:Y:S01]  /*7480*/  UIADD3.X UR5, URZ, UR5, URZ, UP0, !UPT ;  /* 0x000000053f057290 */ /* 0x000fe200087fe43f */
[----:B------:R-:W-:Y:S01]  /*7490*/  IADD3 R58, R58, 0x100, RZ ;  /* 0x000001003a3a7810 */ /* 0x000fe20007ffe0ff */
[----:B0-----:R-:W-:Y:S02]  /*74a0*/  FADD R4, R4, R6 ;  /* 0x0000000604047221 */ /* 0x001fe40000000000 */
[----:B-1----:R-:W-:Y:S01]  /*74b0*/  FADD R3, R3, R7 ;  /* 0x0000000703037221 */ /* 0x002fe20000000000 */
[----:B------:R-:W-:Y:S01]  /*74c0*/  ISETP.LE.U32.AND P0, PT, R58, UR4, PT ;  /* 0x000000043a007c0c */ /* 0x000fe2000bf03070 */
[----:B------:R-:W-:-:S05]  /*74d0*/  IMAD.U32 R5, RZ, RZ, UR5 ;  /* 0x00000005ff057e24 */ /* 0x000fca000f8e00ff */
[----:B------:R-:W-:Y:S01]  /*74e0*/  ISETP.GE.U32.AND.EX P0, PT, R5, RZ, PT, P0 ;  /* 0x000000ff0500720c */ /* 0x000fe20003f06100 */
[C---:B--2---:R-:W-:Y:S02]  /*74f0*/  FMUL R30, R0.reuse, R30 ;  /* 0x0000001e001e7220 */ /* 0x044fe40000400000 */
[----:B----4-:R-:W-:Y:S02]  /*7500*/  FMUL R31, R0, R31 ;  /* 0x0000001f001f7220 */ /* 0x010fe40000400000 */
[C---:B------:R-:W-:Y:S02]  /*7510*/  FMUL R36, R2.reuse, R36 ;  /* 0x0000002402247220 */ /* 0x040fe40000400000 */
[----:B------:R-:W-:Y:S02]  /*7520*/  FMUL R37, R2, R37 ;  /* 0x0000002502257220 */ /* 0x000fe40000400000 */
[C---:B------:R-:W-:Y:S02]  /*7530*/  FMUL R38, R0.reuse, R38 ;  /* 0x0000002600267220 */ /* 0x040fe40000400000 */
[----:B------:R-:W-:Y:S01]  /*7540*/  FMUL R39, R0, R39 ;  /* 0x0000002700277220 */ /* 0x000fe20000400000 */
[C---:B------:R-:W-:Y:S08]  /*7550*/  HMMA.16816.F32.BF16 R28, R40.reuse, R48, R28 ;  /* 0x00000030281c723c */ /* 0x040ff0000004181c */
[----:B------:R-:W-:Y:S07]  /*7560*/  HMMA.16816.F32.BF16 R36, R40, R50, R36 ;  /* 0x000000322824723c */ /* 0x000fee0000041824 */
[----:B------:R-:W-:-:S04]  /*7570*/  IMAD.MOV.U32 R40, RZ, RZ, 0x10 ;  /* 0x00000010ff287424 */ /* 0x000fc800078e00ff */
[C---:B------:R-:W-:Y:S02]  /*7580*/  IMAD R61, R40.reuse, c[0x0][0x1b4], R61 ;  /* 0x00006d00283d7a24 */ /* 0x040fe400078e023d */
[----:B---3--:R-:W-:Y:S02]  /*7590*/  IMAD R55, R40, c[0x0][0x1a4], R55 ;  /* 0x0000690028377a24 */ /* 0x008fe400078e0237 */
[----:B------:R-:W-:Y:S01]  /*75a0*/  FFMA R54, R2, R54, R4 ;  /* 0x0000003602367223 */ /* 0x000fe20000000004 */
[----:B------:R0:W-:Y:S01]  /*75b0*/  STL [R1+0x170], R61 ;  /* 0x0001703d01007387 */ /* 0x0001e20000100800 */
[----:B------:R-:W-:-:S03]  /*75c0*/  FFMA R53, R0, R53, R3 ;  /* 0x0000003500357223 */ /* 0x000fc60000000003 */
[----:B0-----:R0:W5:Y:S04]  /*75d0*/  LDL.LU R61, [R1+0x23c] ;  /* 0x00023c00013d7983 */ /* 0x0011680000300800 */
[----:B------:R0:W-:Y:S04]  /*75e0*/  STL [R1+0x174], R55 ;  /* 0x0001743701007387 */ /* 0x0001e80000100800 */
[----:B------:R0:W-:Y:S04]  /*75f0*/  STL [R1+0x194], R57 ;  /* 0x0001943901007387 */ /* 0x0001e80000100800 */
[----:B------:R0:W-:Y:S04]  /*7600*/  STL [R1+0x1a4], R54 ;  /* 0x0001a43601007387 */ /* 0x0001e80000100800 */
[----:B------:R0:W-:Y:S04]  /*7610*/  STL [R1+0x1a8], R53 ;  /* 0x0001a83501007387 */ /* 0x0001e80000100800 */
[----:B------:R0:W-:Y:S01]  /*7620*/  STL [R1+0x1a0], R56 ;  /* 0x0001a03801007387 */ /* 0x0001e20000100800 */
[----:B------:R-:W-:Y:S01]  /*7630*/  @P0 CALL.REL.NOINC `(.L_x_1) ;  /* 0x0000001000000944 */ /* 0x000fe20003c00000 */
[----:B------:R-:W-:Y:S05]  /*7640*/  BRA `(.L_x_2) ;  /* 0xffffd52000007947 */ /* 0x000fea000383ffff */
.L_x_1:
[----:B------:R1:W-:Y:S04]  /*7650*/  STL [R1+0x238], R57 ;  /* 0x0002383901007387 */ /* 0x0003e80000100800 */
[----:B------:R1:W-:Y:S02]  /*7660*/  STL [R1+0x230], R56 ;  /* 0x0002303801007387 */ /* 0x0003e40000100800 */
.L_x_0:
[----:B-1----:R-:W2:Y:S04]  /*7670*/  LDL.LU R40, [R1+0x1a8] ;  /* 0x0001a80001287983 */ /* 0x002ea80000300800 */
[----:B------:R-:W-:Y:S04]  /*7680*/  STL [R1+0x31c], R12 ;  /* 0x00031c0c01007387 */ /* 0x000fe80000100800 */
[----:B------:R-:W-:Y:S04]  /*7690*/  STL [R1+0x318], R13 ;  /* 0x0003180d01007387 */ /* 0x000fe80000100800 */
[----:B------:R1:W-:Y:S04]  /*76a0*/  STL [R1+0x314], R8 ;  /* 0x0003140801007387 */ /* 0x0003e80000100800 */
[----:B------:R-:W-:Y:S04]  /*76b0*/  STL [R1+0x310], R9 ;  /* 0x0003100901007387 */ /* 0x000fe80000100800 */
        /* <DEDUP_REMOVED lines=14> */
[----:B------:R-:W3:Y:S01]  /*77a0*/  LDL.LU R3, [R1+0x1a4] ;  /* 0x0001a40001037983 */ /* 0x000ee20000300800 */
[----:B------:R-:W-:-:S03]  /*77b0*/  IMAD.MOV.U32 R6, RZ, RZ, 0x3dc6b27f ;  /* 0x3dc6b27fff067424 */ /* 0x000fc600078e00ff */
[----:B-1----:R-:W1:Y:S04]  /*77c0*/  S2R R8, SR_TID.X ;  /* 0x0000000000087919 */ /* 0x002e680000002100 */
[----:B------:R-:W-:Y:S01]  /*77d0*/  BAR.SYNC.DEFER_BLOCKING 0x0 ;  /* 0x0000000000007b1d */ /* 0x000fe20000010000 */
[C---:B---3--:R-:W-:Y:S01]  /*77e0*/  FMUL R2, R3.reuse, 8388608 ;  /* 0x4b00000003027820 */ /* 0x048fe20000400000 */
[----:B------:R-:W-:-:S04]  /*77f0*/  FSETP.GEU.AND P0, PT, R3, 1.175494350822287508e-38, PT ;  /* 0x008000000300780b */ /* 0x000fc80003f0e000 */
[----:B------:R3:W-:Y:S01]  /*7800*/  STL [R1+0x320], R3 ;  /* 0x0003200301007387 */ /* 0x0007e20000100800 */
[----:B------:R-:W-:Y:S02]  /*7810*/  FSEL R2, R2, R3, !P0 ;  /* 0x0000000302027208 */ /* 0x000fe40004000000 */
[----:B------:R-:W-:Y:S02]  /*7820*/  FSEL R4, RZ, -23, P0 ;  /* 0xc1b80000ff047808 */ /* 0x000fe40000000000 */
[C---:B------:R-:W-:Y:S02]  /*7830*/  IADD3 R0, R2.reuse, -0x3f3504f3, RZ ;  /* 0xc0cafb0d02007810 */ /* 0x040fe40007ffe0ff */
[----:B------:R-:W-:Y:S02]  /*7840*/  ISETP.GE.U32.AND P0, PT, R2, 0x7f800000, PT ;  /* 0x7f8000000200780c */ /* 0x000fe40003f06070 */
[----:B------:R-:W-:-:S04]  /*7850*/  LOP3.LUT R0, R0, 0xff800000, RZ, 0xc0, !PT ;  /* 0xff80000000007812 */ /* 0x000fc800078ec0ff */
[----:B------:R4:W0:Y:S02]  /*7860*/  I2F R5, R0 ;  /* 0x0000000000057306 */ /* 0x0008240000201400 */
[----:B----4-:R-:W-:-:S04]  /*7870*/  IMAD.IADD R0, R2, 0x1, -R0 ;  /* 0x0000000102007824 */ /* 0x010fc800078e0a00 */
[----:B------:R-:W-:Y:S02]  /*7880*/  FADD R0, R0, -1 ;  /* 0xbf80000000007421 */ /* 0x000fe40000000000 */
[----:B0-----:R-:W-:Y:S02]  /*7890*/  FFMA.FTZ R5, R5, 1.1920928955078125e-07, R4 ;  /* 0x3400000005057823 */ /* 0x001fe40000010004 */
[----:B------:R-:W-:-:S04]  /*78a0*/  FFMA.FTZ R4, R0, R6, -0.16845393180847167969 ;  /* 0xbe2c7f3000047423 */ /* 0x000fc80000010006 */
[----:B------:R-:W-:-:S04]  /*78b0*/  FFMA.FTZ R4, R0, R4, 0.1716887056827545166 ;  /* 0x3e2fcf2a00047423 */ /* 0x000fc80000010004 */
[----:B------:R-:W-:-:S04]  /*78c0*/  FFMA.FTZ R4, R0, R4, -0.17900948226451873779 ;  /* 0xbe374e4300047423 */ /* 0x000fc80000010004 */
[----:B------:R-:W-:-:S04]  /*78d0*/  FFMA.FTZ R4, R0, R4, 0.20512372255325317383 ;  /* 0x3e520bf400047423 */ /* 0x000fc80000010004 */
[----:B------:R-:W-:-:S04]  /*78e0*/  FFMA.FTZ R4, R0, R4, -0.24046532809734344482 ;  /* 0xbe763c8b00047423 */ /* 0x000fc80000010004 */
[----:B------:R-:W-:-:S04]  /*78f0*/  FFMA.FTZ R4, R0, R4, 0.28857114911079406738 ;  /* 0x3e93bf9900047423 */ /* 0x000fc80000010004 */
[----:B------:R-:W-:-:S04]  /*7900*/  FFMA.FTZ R4, R0, R4, -0.36067417263984680176 ;  /* 0xbeb8aa4900047423 */ /* 0x000fc80000010004 */
[----:B------:R-:W-:-:S04]  /*7910*/  FFMA.FTZ R4, R0, R4, 0.48089820146560668945 ;  /* 0x3ef6384a00047423 */ /* 0x000fc80000010004 */
[----:B------:R-:W-:-:S04]  /*7920*/  FFMA.FTZ R4, R0, R4, -0.72134751081466674805 ;  /* 0xbf38aa3b00047423 */ /* 0x000fc80000010004 */
[----:B------:R-:W-:-:S04]  /*7930*/  FMUL R4, R0, R4 ;  /* 0x0000000400047220 */ /* 0x000fc80000400000 */
[----:B------:R-:W-:-:S04]  /*7940*/  FMUL R4, R0, R4 ;  /* 0x0000000400047220 */ /* 0x000fc80000400000 */
[----:B------:R-:W-:Y:S01]  /*7950*/  FFMA.FTZ R0, R0, 1.4426950216293334961, R4 ;  /* 0x3fb8aa3b00007823 */ /* 0x000fe20000010004 */
[----:B------:R-:W-:-:S03]  /*7960*/  @P0 MOV R4, 0x7f800000 ;  /* 0x7f80000000040802 */ /* 0x000fc60000000f00 */
[----:B------:R-:W-:Y:S02]  /*7970*/  FADD R7, R5, R0 ;  /* 0x0000000005077221 */ /* 0x000fe40000000000 */
[----:B--2---:R-:W-:Y:S02]  /*7980*/  IMAD.MOV.U32 R0, RZ, RZ, R40 ;  /* 0x000000ffff007224 */ /* 0x004fe400078e0028 */
[C---:B------:R-:W-:Y:S01]  /*7990*/  @P0 FFMA.FTZ R7, R2.reuse, R4, +INF ;  /* 0x7f80000002070423 */ /* 0x040fe20000010004 */
[----:B------:R-:W-:Y:S01]  /*79a0*/  FSETP.NEU.AND P0, PT, R2, RZ, PT ;  /* 0x000000ff0200720b */ /* 0x000fe20003f0d000 */
[C---:B------:R-:W-:Y:S01]  /*79b0*/  FMUL R2, R0.reuse, 8388608 ;  /* 0x4b00000000027820 */ /* 0x040fe20000400000 */
[----:B------:R-:W-:Y:S01]  /*79c0*/  FSETP.GEU.AND P1, PT, R0, 1.175494350822287508e-38, PT ;  /* 0x008000000000780b */ /* 0x000fe20003f2e000 */
[----:B------:R-:W0:Y:S03]  /*79d0*/  S2R R40, SR_TID.X ;  /* 0x0000000000287919 */ /* 0x000e260000002100 */
[----:B---3--:R-:W-:Y:S01]  /*79e0*/  FSEL R3, R2, R0, !P1 ;  /* 0x0000000002037208 */ /* 0x008fe20004800000 */
[----:B------:R0:W-:Y:S01]  /*79f0*/  STL [R1+0x22c], R7 ;  /* 0x00022c0701007387 */ /* 0x0001e20000100800 */
[----:B------:R-:W-:-:S02]  /*7a00*/  FSEL R4, RZ, -23, P1 ;  /* 0xc1b80000ff047808 */ /* 0x000fc40000800000 */
[----:B------:R-:W-:Y:S01]  /*7a10*/  IADD3 R2, R3, -0x3f3504f3, RZ ;  /* 0xc0cafb0d03027810 */ /* 0x000fe20007ffe0ff */
[----:B------:R-:W-:Y:S03]  /*7a20*/  STL [R1+0x174], R3 ;  /* 0x0001740301007387 */ /* 0x000fe60000100800 */
[----:B------:R-:W-:-:S04]  /*7a30*/  LOP3.LUT R2, R2, 0xff800000, RZ, 0xc0, !PT ;  /* 0xff80000002027812 */ /* 0x000fc800078ec0ff */
[----:B------:R2:W3:Y:S02]  /*7a40*/  I2F R5, R2 ;  /* 0x0000000200057306 */ /* 0x0004e40000201400 */
[----:B--2---:R-:W-:Y:S01]  /*7a50*/  IMAD.IADD R2, R3, 0x1, -R2 ;  /* 0x0000000103027824 */ /* 0x004fe200078e0a02 */
[C---:B0-----:R-:W-:Y:S02]  /*7a60*/  LOP3.LUT R7, R40.reuse, 0x3, RZ, 0xc0, !PT ;  /* 0x0000000328077812 */ /* 0x041fe400078ec0ff */
[----:B------:R-:W-:Y:S01]  /*7a70*/  LOP3.LUT R9, R40, 0x1e0, RZ, 0xc0, !PT ;  /* 0x000001e028097812 */ /* 0x000fe200078ec0ff */
[----:B------:R-:W-:Y:S01]  /*7a80*/  FADD R2, R2, -1 ;  /* 0xbf80000002027421 */ /* 0x000fe20000000000 */
[----:B------:R-:W-:Y:S01]  /*7a90*/  LOP3.LUT R12, R40, 0x1c, RZ, 0xc0, !PT ;  /* 0x0000001c280c7812 */ /* 0x000fe200078ec0ff */
[----:B------:R-:W-:Y:S02]  /*7aa0*/  IMAD.SHL.U32 R7, R7, 0x20, RZ ;  /* 0x0000002007077824 */ /* 0x000fe400078e00ff */
[----:B---3--:R-:W-:-:S02]  /*7ab0*/  FFMA.FTZ R5, R5, 1.1920928955078125e-07, R4 ;  /* 0x3400000005057823 */ /* 0x008fc40000010004 */
[C---:B------:R-:W-:Y:S02]  /*7ac0*/  FFMA.FTZ R4, R2.reuse, R6, -0.16845393180847167969 ;  /* 0xbe2c7f3002047423 */ /* 0x040fe40000010006 */
[----:B------:R-:W-:Y:S02]  /*7ad0*/  IMAD R60, R9, 0x2, R12 ;  /* 0x00000002093c7824 */ /* 0x000fe400078e020c */
[----:B------:R-:W-:Y:S02]  /*7ae0*/  FFMA.FTZ R4, R2, R4, 0.1716887056827545166 ;  /* 0x3e2fcf2a02047423 */ /* 0x000fe40000010004 */
[----:B------:R-:W-:Y:S02]  /*7af0*/  IMAD.SHL.U32 R60, R60, 0x4, RZ ;  /* 0x000000043c3c7824 */ /* 0x000fe400078e00ff */
        /* <DEDUP_REMOVED lines=10> */
[----:B-1----:R-:W-:-:S04]  /*7ba0*/  SHF.L.U32 R2, R8, 0xa, RZ ;  /* 0x0000000a08027819 */ /* 0x002fc800000006ff */
[----:B------:R-:W-:-:S04]  /*7bb0*/  LOP3.LUT R2, R7, 0x6000, R2, 0xf8, !PT ;  /* 0x0000600007027812 */ /* 0x000fc800078ef802 */
[----:B------:R-:W-:Y:S01]  /*7bc0*/  LOP3.LUT R60, R2, R60, RZ, 0x3c, !PT ;  /* 0x0000003c023c7212 */ /* 0x000fe200078e3cff */
[----:B------:R-:W-:-:S04]  /*7bd0*/  FADD R2, R5, R4 ;  /* 0x0000000405027221 */ /* 0x000fc80000000000 */
[----:B------:R0:W-:Y:S04]  /*7be0*/  STL [R1+0x2ac], R60 ;  /* 0x0002ac3c01007387 */ /* 0x0001e80000100800 */
[----:B------:R-:W2:Y:S04]  /*7bf0*/  LDL.LU R28, [R1+0x168] ;  /* 0x00016800011c7983 */ /* 0x000ea80000300800 */
[----:B------:R-:W-:Y:S04]  /*7c00*/  STL [R1+0x228], R2 ;  /* 0x0002280201007387 */ /* 0x000fe80000100800 */
[----:B--2---:R1:W-:Y:S04]  /*7c10*/  STL [R1+0x334], R28 ;  /* 0x0003341c01007387 */ /* 0x0043e80000100800 */
[----:B------:R-:W2:Y:S04]  /*7c20*/  LDL.LU R29, [R1+0x16c] ;  /* 0x00016c00011d7983 */ /* 0x000ea80000300800 */
[----:B--2---:R2:W-:Y:S04]  /*7c30*/  STL [R1+0x338], R29 ;  /* 0x0003381d01007387 */ /* 0x0045e80000100800 */
[----:B------:R-:W3:Y:S04]  /*7c40*/  LDL.LU R36, [R1+0x158] ;  /* 0x0001580001247983 */ /* 0x000ee80000300800 */
[----:B---3--:R3:W-:Y:S04]  /*7c50*/  STL [R1+0x33c], R36 ;  /* 0x00033c2401007387 */ /* 0x0087e80000100800 */
[----:B------:R-:W4:Y:S04]  /*7c60*/  LDL.LU R37, [R1+0x15c] ;  /* 0x00015c0001257983 */ /* 0x000f280000300800 */
[----:B----4-:R2:W-:Y:S04]  /*7c70*/  STL [R1+0x340], R37 ;  /* 0x0003402501007387 */ /* 0x0105e80000100800 */
[----:B------:R-:W4:Y:S04]  /*7c80*/  LDL.LU R25, [R1+0x148] ;  /* 0x0001480001197983 */ /* 0x000f280000300800 */
        /* <DEDUP_REMOVED lines=9> */
[----:B0-----:R-:W4:Y:S04]  /*7d20*/  LDL.LU R60, [R1+0xf8] ;  /* 0x0000f800013c7983 */ /* 0x001f280000300800 */
[----:B------:R-:W4:Y:S04]  /*7d30*/  LDL.LU R9, [R1+0xfc] ;  /* 0x0000fc0001097983 */ /* 0x000f280000300800 */
[----:B------:R-:W4:Y:S04]  /*7d40*/  LDL.LU R8, [R1+0xe8] ;  /* 0x0000e80001087983 */ /* 0x000f280000300800 */
[----:B------:R-:W4:Y:S04]  /*7d50*/  LDL.LU R13, [R1+0xec] ;  /* 0x0000ec00010d7983 */ /* 0x000f280000300800 */
[----:B------:R-:W4:Y:S04]  /*7d60*/  LDL.LU R12, [R1+0xd8] ;  /* 0x0000d800010c7983 */ /* 0x000f280000300800 */
[----:B------:R-:W4:Y:S04]  /*7d70*/  LDL.LU R3, [R1+0xdc] ;  /* 0x0000dc0001037983 */ /* 0x000f280000300800 */
[----:B-1----:R-:W4:Y:S04]  /*7d80*/  LDL.LU R28, [R1+0xc8] ;  /* 0x0000c800011c7983 */ /* 0x002f280000300800 */
[----:B--2---:R-:W2:Y:S04]  /*7d90*/  LDL.LU R29, [R1+0xcc] ;  /* 0x0000cc00011d7983 */ /* 0x004ea80000300800 */
[----:B---3--:R-:W3:Y:S04]  /*7da0*/  LDL.LU R36, [R1+0xb8] ;  /* 0x0000b80001247983 */ /* 0x008ee80000300800 */
[----:B------:R-:W3:Y:S04]  /*7db0*/  LDL.LU R37, [R1+0xbc] ;  /* 0x0000bc0001257983 */ /* 0x000ee80000300800 */
[----:B-----5:R-:W3:Y:S01]  /*7dc0*/  LDL.LU R61, [R1+0xa8] ;  /* 0x0000a800013d7983 */ /* 0x020ee20000300800 */
[----:B------:R-:W-:-:S03]  /*7dd0*/  FSETP.GT.AND P1, PT, |R0|, 8.50705917302346158658e+37, PT ;  /* 0x7e8000000000780b */ /* 0x000fc60003f24200 */
[----:B------:R-:W3:Y:S04]  /*7de0*/  LDL.LU R59, [R1+0xac] ;  /* 0x0000ac00013b7983 */ /* 0x000ee80000300800 */
        /* <DEDUP_REMOVED lines=19> */
[----:B------:R-:W3:Y:S01]  /*7f20*/  LDL.LU R2, [R1+0xc] ;  /* 0x00000c0001027983 */ /* 0x000ee20000300800 */
[----:B------:R-:W-:Y:S01]  /*7f30*/  FSETP.GEU.AND P2, PT, |R0|, 1.175494350822287508e-38, PT ;  /* 0x008000000000780b */ /* 0x000fe20003f4e200 */
[----:B----4-:R-:W-:-:S02]  /*7f40*/  @P1 FMUL R3, R3, 0.25 ;  /* 0x3e80000003031820 */ /* 0x010fc40000400000 */
[----:B------:R-:W-:Y:S02]  /*7f50*/  @P1 FMUL R28, R28, 0.25 ;  /* 0x3e8000001c1c1820 */ /* 0x000fe40000400000 */
[----:B--2---:R-:W-:Y:S02]  /*7f60*/  @P1 FMUL R29, R29, 0.25 ;  /* 0x3e8000001d1d1820 */ /* 0x004fe40000400000 */
[----:B---3--:R-:W-:Y:S02]  /*7f70*/  @P1 FMUL R36, R36, 0.25 ;  /* 0x3e80000024241820 */ /* 0x008fe40000400000 */
[----:B------:R-:W-:Y:S02]  /*7f80*/  @P1 FMUL R37, R37, 0.25 ;  /* 0x3e80000025251820 */ /* 0x000fe40000400000 */
[----:B------:R-:W-:Y:S02]  /*7f90*/  @P1 FMUL R39, R39, 0.25 ;  /* 0x3e80000027271820 */ /* 0x000fe40000400000 */
[----:B------:R-:W-:Y:S01]  /*7fa0*/  @P1 FMUL R38, R38, 0.25 ;  /* 0x3e80000026261820 */ /* 0x000fe20000400000 */
[----:B------:R0:W-:Y:S01]  /*7fb0*/  STL [R1+0xb8], R37 ;  /* 0x0000b82501007387 */ /* 0x0001e20000100800 */
[----:B------:R-:W-:-:S02]  /*7fc0*/  @P1 FMUL R31, R31, 0.25 ;  /* 0x3e8000001f1f1820 */ /* 0x000fc40000400000 */
[----:B------:R-:W-:Y:S02]  /*7fd0*/  @P1 FMUL R30, R30, 0.25 ;  /* 0x3e8000001e1e1820 */ /* 0x000fe40000400000 */
[----:B------:R-:W-:Y:S02]  /*7fe0*/  @P1 FMUL R27, R27, 0.25 ;  /* 0x3e8000001b1b1820 */ /* 0x000fe40000400000 */
[----:B------:R-:W-:Y:S02]  /*7ff0*/  @P1 FMUL R26, R26, 0.25 ;  /* 0x3e8000001a1a1820 */ /* 0x000fe40000400000 */
[----:B------:R-:W-:Y:S01]  /*8000*/  @P1 FMUL R35, R35, 0.25 ;  /* 0x3e80000023231820 */ /* 0x000fe20000400000 */
[----:B0-----:R-:W2:Y:S01]  /*8010*/  LDL.LU R37, [R1+0x340] ;  /* 0x0003400001257983 */ /* 0x001ea20000300800 */
        /* <DEDUP_REMOVED lines=8> */
[----:B0-----:R-:W3:Y:S01]  /*80a0*/  LDL.LU R36, [R1+0x33c] ;  /* 0x00033c0001247983 */ /* 0x001ee20000300800 */
        /* <DEDUP_REMOVED lines=8> */
[----:B0-----:R-:W4:Y:S01]  /*8130*/  LDL.LU R29, [R1+0x338] ;  /* 0x00033800011d7983 */ /* 0x001f220000300800 */
        /* <DEDUP_REMOVED lines=17> */
[----:B0-----:R-:W2:Y:S01]  /*8250*/  LDL R3, [R1+0xd8] ;  /* 0x0000d80001037983 */ /* 0x001ea20000100800 */
[----:B------:R-:W-:Y:S02]  /*8260*/  @P1 FMUL R7, R7, 0.25 ;  /* 0x3e80000007071820 */ /* 0x000fe40000400000 */
[----:B------:R-:W-:-:S02]  /*8270*/  @P1 FMUL R6, R6, 0.25 ;  /* 0x3e80000006061820 */ /* 0x000fc40000400000 */
[----:B------:R-:W-:Y:S02]  /*8280*/  @P1 FMUL R5, R5, 0.25 ;  /* 0x3e80000005051820 */ /* 0x000fe40000400000 */
[----:B------:R-:W-:Y:S02]  /*8290*/  @P1 FMUL R4, R4, 0.25 ;  /* 0x3e80000004041820 */ /* 0x000fe40000400000 */
[----:B------:R-:W-:Y:S01]  /*82a0*/  @P1 FMUL R2, R2, 0.25 ;  /* 0x3e80000002021820 */ /* 0x000fe20000400000 */
[----:B--2---:R0:W-:Y:S04]  /*82b0*/  STL [R1+0x328], R3 ;  /* 0x0003280301007387 */ /* 0x0041e80000100800 */
[----:B0-----:R-:W2:Y:S04]  /*82c0*/  LDL R3, [R1+0xcc] ;  /* 0x0000cc0001037983 */ /* 0x001ea80000100800 */
[----:B--2---:R0:W-:Y:S04]  /*82d0*/  STL [R1+0x32c], R3 ;  /* 0x00032c0301007387 */ /* 0x0041e80000100800 */
[----:B0-----:R-:W2:Y:S04]  /*82e0*/  LDL R3, [R1+0xc8] ;  /* 0x0000c80001037983 */ /* 0x001ea80000100800 */
[----:B--2---:R0:W-:Y:S04]  /*82f0*/  STL [R1+0x330], R3 ;  /* 0x0003300301007387 */ /* 0x0041e80000100800 */
[----:B0-----:R-:W2:Y:S02]  /*8300*/  LDL R3, [R1+0xb8] ;  /* 0x0000b80001037983 */ /* 0x001ea40000100800 */
[----:B--2---:R-:W-:-:S05]  /*8310*/  @!P2 FMUL R3, R3, 16777216 ;  /* 0x4b8000000303a820 */ /* 0x004fca0000400000 */
[----:B------:R0:W-:Y:S04]  /*8320*/  @!P2 STL [R1+0xb8], R3 ;  /* 0x0000b8030100a387 */ /* 0x0001e80000100800 */
[----:B0-----:R-:W2:Y:S02]  /*8330*/  LDL.LU R3, [R1+0x330] ;  /* 0x0003300001037983 */ /* 0x001ea40000300800 */
[----:B--2---:R-:W-:-:S05]  /*8340*/  @!P2 FMUL R3, R3, 16777216 ;  /* 0x4b8000000303a820 */ /* 0x004fca0000400000 */
[----:B------:R0:W-:Y:S04]  /*8350*/  @!P2 STL [R1+0xc8], R3 ;  /* 0x0000c8030100a387 */ /* 0x0001e80000100800 */
[----:B0-----:R-:W2:Y:S01]  /*8360*/  LDL.LU R3, [R1+0x32c] ;  /* 0x00032c0001037983 */ /* 0x001ea20000300800 */
[----:B------:R-:W-:-:S04]  /*8370*/  @P1 FMUL R0, R0, 0.25 ;  /* 0x3e80000000001820 */ /* 0x000fc80000400000 */
[----:B------:R-:W-:Y:S02]  /*8380*/  @!P2 FMUL R0, R0, 16777216 ;  /* 0x4b8000000000a820 */ /* 0x000fe40000400000 */
[----:B--2---:R-:W-:-:S05]  /*8390*/  @!P2 FMUL R3, R3, 16777216 ;  /* 0x4b8000000303a820 */ /* 0x004fca0000400000 */
[----:B------:R0:W-:Y:S04]  /*83a0*/  @!P2 STL [R1+0xcc], R3 ;  /* 0x0000cc030100a387 */ /* 0x0001e80000100800 */
[----:B0-----:R-:W2:Y:S01]  /*83b0*/  LDL.LU R3, [R1+0x328] ;  /* 0x0003280001037983 */ /* 0x001ea20000300800 */
[----:B------:R-:W0:Y:S01]  /*83c0*/  MUFU.RCP R0, R0 ;  /* 0x0000000000007308 */ /* 0x000e220000001000 */
[----:B------:R-:W-:Y:S02]  /*83d0*/  @!P2 FMUL R39, R39, 16777216 ;  /* 0x4b8000002727a820 */ /* 0x000fe40000400000 */
[----:B------:R-:W-:Y:S02]  /*83e0*/  @!P2 FMUL R38, R38, 16777216 ;  /* 0x4b8000002626a820 */ /* 0x000fe40000400000 */
[----:B------:R-:W-:-:S02]  /*83f0*/  @!P2 FMUL R31, R31, 16777216 ;  /* 0x4b8000001f1fa820 */ /* 0x000fc40000400000 */
[----:B------:R-:W-:Y:S02]  /*8400*/  @!P2 FMUL R30, R30, 16777216 ;  /* 0x4b8000001e1ea820 */ /* 0x000fe40000400000 */
[----:B------:R-:W-:Y:S02]  /*8410*/  @!P2 FMUL R27, R27, 16777216 ;  /* 0x4b8000001b1ba820 */ /* 0x000fe40000400000 */
[----:B0-----:R-:W-:Y:S02]  /*8420*/  FMUL R39, R0, R39 ;  /* 0x0000002700277220 */ /* 0x001fe40000400000 */
[----:B------:R-:W-:Y:S02]  /*8430*/  @!P2 FMUL R26, R26, 16777216 ;  /* 0x4b8000001a1aa820 */ /* 0x000fe40000400000 */
[----:B------:R-:W-:Y:S02]  /*8440*/  @!P2 FMUL R35, R35, 16777216 ;  /* 0x4b8000002323a820 */ /* 0x000fe40000400000 */
[----:B------:R-:W-:-:S02]  /*8450*/  @!P2 FMUL R34, R34, 16777216 ;  /* 0x4b8000002222a820 */ /* 0x000fc40000400000 */
[----:B------:R-:W-:Y:S02]  /*8460*/  @!P2 FMUL R47, R47, 16777216 ;  /* 0x4b8000002f2fa820 */ /* 0x000fe40000400000 */
[----:B------:R-:W-:Y:S02]  /*8470*/  @!P2 FMUL R46, R46, 16777216 ;  /* 0x4b8000002e2ea820 */ /* 0x000fe40000400000 */
[----:B------:R-:W-:Y:S02]  /*8480*/  @!P2 FMUL R23, R23, 16777216 ;  /* 0x4b8000001717a820 */ /* 0x000fe40000400000 */
[----:B------:R-:W-:Y:S02]  /*8490*/  @!P2 FMUL R22, R22, 16777216 ;  /* 0x4b8000001616a820 */ /* 0x000fe40000400000 */
[----:B------:R-:W-:Y:S02]  /*84a0*/  @!P2 FMUL R19, R19, 16777216 ;  /* 0x4b8000001313a820 */ /* 0x000fe40000400000 */
[----:B------:R-:W-:-:S02]  /*84b0*/  FMUL R23, R0, R23 ;  /* 0x0000001700177220 */ /* 0x000fc40000400000 */
[C---:B------:R-:W-:Y:S02]  /*84c0*/  FMUL R22, R0.reuse, R22 ;  /* 0x0000001600167220 */ /* 0x040fe40000400000 */
[----:B------:R-:W-:Y:S02]  /*84d0*/  FMUL R19, R0, R19 ;  /* 0x0000001300137220 */ /* 0x000fe40000400000 */
[----:B--2---:R-:W-:-:S05]  /*84e0*/  @!P2 FMUL R3, R3, 16777216 ;  /* 0x4b8000000303a820 */ /* 0x004fca0000400000 */
[----:B------:R0:W-:Y:S04]  /*84f0*/  @!P2 STL [R1+0xd8], R3 ;  /* 0x0000d8030100a387 */ /* 0x0001e80000100800 */
[----:B0-----:R-:W2:Y:S04]  /*8500*/  LDL.LU R3, [R1+0x324] ;  /* 0x0003240001037983 */ /* 0x001ea80000300800 */
[----:B------:R0:W-:Y:S02]  /*8510*/  STL [R1+0x224], R39 ;  /* 0x0002242701007387 */ /* 0x0001e40000100800 */
[----:B0-----:R-:W-:-:S02]  /*8520*/  FMUL R39, R0, R38 ;  /* 0x0000002600277220 */ /* 0x001fc40000400000 */
[C---:B------:R-:W-:Y:S02]  /*8530*/  FMUL R38, R0.reuse, R31 ;  /* 0x0000001f00267220 */ /* 0x040fe40000400000 */
[C---:B------:R-:W-:Y:S02]  /*8540*/  FMUL R31, R0.reuse, R30 ;  /* 0x0000001e001f7220 */ /* 0x040fe40000400000 */
[C---:B------:R-:W-:Y:S01]  /*8550*/  FMUL R30, R0.reuse, R27 ;  /* 0x0000001b001e7220 */ /* 0x040fe20000400000 */
[----:B------:R-:W-:Y:S01]  /*8560*/  STL [R1+0x21c], R39 ;  /* 0x00021c2701007387 */ /* 0x000fe20000100800 */
[C---:B------:R-:W-:Y:S02]  /*8570*/  FMUL R27, R0.reuse, R26 ;  /* 0x0000001a001b7220 */ /* 0x040fe40000400000 */
[C---:B------:R-:W-:Y:S01]  /*8580*/  FMUL R26, R0.reuse, R35 ;  /* 0x00000023001a7220 */ /* 0x040fe20000400000 */
[----:B------:R-:W-:Y:S04]  /*8590*/  STL [R1+0x220], R38 ;  /* 0x0002202601007387 */ /* 0x000fe80000100800 */
[----:B------:R-:W-:Y:S04]  /*85a0*/  STL [R1+0x218], R31 ;  /* 0x0002181f01007387 */ /* 0x000fe80000100800 */
[----:B------:R0:W-:Y:S04]  /*85b0*/  STL [R1+0x214], R30 ;  /* 0x0002141e01007387 */ /* 0x0001e80000100800 */
[----:B------:R1:W-:Y:S04]  /*85c0*/  STL [R1+0x20c], R27 ;  /* 0x00020c1b01007387 */ /* 0x0003e80000100800 */
[----:B------:R3:W-:Y:S01]  /*85d0*/  STL [R1+0x210], R26 ;  /* 0x0002101a01007387 */ /* 0x0007e20000100800 */
[----:B0-----:R-:W-:-:S02]  /*85e0*/  FMUL R30, R0, R34 ;  /* 0x00000022001e7220 */ /* 0x001fc40000400000 */
[----:B-1----:R-:W-:-:S03]  /*85f0*/  FMUL R27, R0, R47 ;  /* 0x0000002f001b7220 */ /* 0x002fc60000400000 */
[----:B------:R0:W-:Y:S01]  /*8600*/  STL [R1+0x208], R30 ;  /* 0x0002081e01007387 */ /* 0x0001e20000100800 */
[----:B---3--:R-:W-:-:S03]  /*8610*/  FMUL R26, R0, R46 ;  /* 0x0000002e001a7220 */ /* 0x008fc60000400000 */
[----:B------:R-:W-:Y:S04]  /*8620*/  STL [R1+0x204], R27 ;  /* 0x0002041b01007387 */ /* 0x000fe80000100800 */
[----:B------:R-:W-:Y:S04]  /*8630*/  STL [R1+0x200], R26 ;  /* 0x0002001a01007387 */ /* 0x000fe80000100800 */
[----:B------:R-:W-:Y:S04]  /*8640*/  STL [R1+0x1fc], R23 ;  /* 0x0001fc1701007387 */ /* 0x000fe80000100800 */
[----:B0-----:R-:W3:Y:S04]  /*8650*/  LDL.LU R30, [R1+0xb8] ;  /* 0x0000b800011e7983 */ /* 0x001ee80000300800 */
[----:B------:R-:W-:Y:S04]  /*8660*/  STL [R1+0x1f8], R22 ;  /* 0x0001f81601007387 */ /* 0x000fe80000100800 */
[----:B------:R-:W4:Y:S04]  /*8670*/  LDL.LU R31, [R1+0xc8] ;  /* 0x0000c800011f7983 */ /* 0x000f280000300800 */
[----:B------:R-:W-:Y:S04]  /*8680*/  STL [R1+0x1f4], R19 ;  /* 0x0001f41301007387 */ /* 0x000fe80000100800 */
[----:B------:R-:W4:Y:S04]  /*8690*/  LDL.LU R38, [R1+0xcc] ;  /* 0x0000cc0001267983 */ /* 0x000f280000300800 */
[----:B------:R-:W4:Y:S01]  /*86a0*/  LDL.LU R39, [R1+0xd8] ;  /* 0x0000d80001277983 */ /* 0x000f220000300800 */
[----:B------:R-:W-:-:S02]  /*86b0*/  @!P2 FMUL R18, R18, 16777216 ;  /* 0x4b8000001212a820 */ /* 0x000fc40000400000 */
[----:B------:R-:W-:Y:S02]  /*86c0*/  @!P2 FMUL R11, R11, 16777216 ;  /* 0x4b8000000b0ba820 */ /* 0x000fe40000400000 */
[----:B------:R-:W-:Y:S02]  /*86d0*/  @!P2 FMUL R10, R10, 16777216 ;  /* 0x4b8000000a0aa820 */ /* 0x000fe40000400000 */
[C---:B------:R-:W-:Y:S02]  /*86e0*/  FMUL R18, R0.reuse, R18 ;  /* 0x0000001200127220 */ /* 0x040fe40000400000 */
[C---:B------:R-:W-:Y:S02]  /*86f0*/  FMUL R11, R0.reuse, R11 ;  /* 0x0000000b000b7220 */ /* 0x040fe40000400000 */
[----:B------:R-:W-:Y:S02]  /*8700*/  @!P2 FMUL R15, R15, 16777216 ;  /* 0x4b8000000f0fa820 */ /* 0x000fe40000400000 */
[----:B------:R-:W-:-:S02]  /*8710*/  FMUL R10, R0, R10 ;  /* 0x0000000a000a7220 */ /* 0x000fc40000400000 */
[----:B------:R-:W-:Y:S01]  /*8720*/  @!P2 FMUL R14, R14, 16777216 ;  /* 0x4b8000000e0ea820 */ /* 0x000fe20000400000 */
[----:B------:R-:W-:Y:S01]  /*8730*/  STL [R1+0x1f0], R18 ;  /* 0x0001f01201007387 */ /* 0x000fe20000100800 */
[----:B------:R-:W-:Y:S02]  /*8740*/  @!P2 FMUL R2, R2, 16777216 ;  /* 0x4b8000000202a820 */ /* 0x000fe40000400000 */
[----:B------:R-:W-:Y:S01]  /*8750*/  @!P2 FMUL R4, R4, 16777216 ;  /* 0x4b8000000404a820 */ /* 0x000fe20000400000 */
[----:B------:R0:W-:Y:S01]  /*8760*/  STL [R1+0x1ec], R11 ;  /* 0x0001ec0b01007387 */ /* 0x0001e20000100800 */
[----:B------:R-:W-:Y:S02]  /*8770*/  FMUL R15, R0, R15 ;  /* 0x0000000f000f7220 */ /* 0x000fe40000400000 */
[----:B------:R-:W-:Y:S01]  /*8780*/  @!P2 FMUL R5, R5, 16777216 ;  /* 0x4b8000000505a820 */ /* 0x000fe20000400000 */
[----:B------:R1:W-:Y:S01]  /*8790*/  STL [R1+0x1e8], R10 ;  /* 0x0001e80a01007387 */ /* 0x0003e20000100800 */
[----:B------:R-:W-:-:S02]  /*87a0*/  @!P2 FMUL R6, R6, 16777216 ;  /* 0x4b8000000606a820 */ /* 0x000fc40000400000 */
[C---:B------:R-:W-:Y:S02]  /*87b0*/  FMUL R4, R0.reuse, R4 ;  /* 0x0000000400047220 */ /* 0x040fe40000400000 */
[C---:B0-----:R-:W-:Y:S01]  /*87c0*/  FMUL R11, R0.reuse, R14 ;  /* 0x0000000e000b7220 */ /* 0x041fe20000400000 */
[----:B------:R-:W-:Y:S01]  /*87d0*/  STL [R1+0x1e4], R15 ;  /* 0x0001e40f01007387 */ /* 0x000fe20000100800 */
[----:B-1----:R-:W-:-:S03]  /*87e0*/  FMUL R10, R0, R2 ;  /* 0x00000002000a7220 */ /* 0x002fc60000400000 */
[----:B------:R-:W-:Y:S01]  /*87f0*/  STL [R1+0x1e0], R11 ;  /* 0x0001e00b01007387 */ /* 0x000fe20000100800 */
[----:B------:R-:W-:Y:S02]  /*8800*/  @!P2 FMUL R7, R7, 16777216 ;  /* 0x4b8000000707a820 */ /* 0x000fe40000400000 */
[C---:B------:R-:W-:Y:S01]  /*8810*/  FMUL R2, R0.reuse, R5 ;  /* 0x0000000500027220 */ /* 0x040fe20000400000 */
[----:B------:R-:W-:Y:S01]  /*8820*/  STL [R1+0x1dc], R10 ;  /* 0x0001dc0a01007387 */ /* 0x000fe20000100800 */
[----:B------:R-:W-:Y:S02]  /*8830*/  FMUL R5, R0, R6 ;  /* 0x0000000600057220 */ /* 0x000fe40000400000 */
[----:B------:R-:W-:Y:S01]  /*8840*/  @!P2 FMUL R40, R40, 16777216 ;  /* 0x4b8000002828a820 */ /* 0x000fe20000400000 */
[----:B------:R0:W-:Y:S01]  /*8850*/  STL [R1+0x1d8], R4 ;  /* 0x0001d80401007387 */ /* 0x0001e20000100800 */
[----:B------:R-:W-:Y:S02]  /*8860*/  @!P2 FMUL R41, R41, 16777216 ;  /* 0x4b8000002929a820 */ /* 0x000fe40000400000 */
[----:B------:R-:W-:Y:S01]  /*8870*/  @!P2 FMUL R42, R42, 16777216 ;  /* 0x4b8000002a2aa820 */ /* 0x000fe20000400000 */
[----:B------:R1:W-:Y:S01]  /*8880*/  STL [R1+0x1d4], R2 ;  /* 0x0001d40201007387 */ /* 0x0003e20000100800 */
[----:B------:R-:W-:-:S02]  /*8890*/  @!P2 FMUL R43, R43, 16777216 ;  /* 0x4b8000002b2ba820 */ /* 0x000fc40000400000 */
[C---:B0-----:R-:W-:Y:S01]  /*88a0*/  FMUL R4, R0.reuse, R7 ;  /* 0x0000000700047220 */ /* 0x041fe20000400000 */
[----:B------:R0:W-:Y:S01]  /*88b0*/  STL [R1+0x1d0], R5 ;  /* 0x0001d00501007387 */ /* 0x0001e20000100800 */
[----:B-1----:R-:W-:-:S03]  /*88c0*/  FMUL R2, R0, R40 ;  /* 0x0000002800027220 */ /* 0x002fc60000400000 */
[----:B------:R1:W-:Y:S01]  /*88d0*/  STL [R1+0x1cc], R4 ;  /* 0x0001cc0401007387 */ /* 0x0003e20000100800 */
[----:B------:R-:W-:Y:S02]  /*88e0*/  @!P2 FMUL R48, R48, 16777216 ;  /* 0x4b8000003030a820 */ /* 0x000fe40000400000 */
[C---:B0-----:R-:W-:Y:S01]  /*88f0*/  FMUL R5, R0.reuse, R41 ;  /* 0x0000002900057220 */ /* 0x041fe20000400000 */
[----:B------:R0:W-:Y:S01]  /*8900*/  STL [R1+0x1c8], R2 ;  /* 0x0001c80201007387 */ /* 0x0001e20000100800 */
[----:B------:R-:W-:Y:S02]  /*8910*/  @!P2 FMUL R49, R49, 16777216 ;  /* 0x4b8000003131a820 */ /* 0x000fe40000400000 */
[----:B-1----:R-:W-:Y:S01]  /*8920*/  FMUL R4, R0, R42 ;  /* 0x0000002a00047220 */ /* 0x002fe20000400000 */
[----:B------:R1:W-:Y:S01]  /*8930*/  STL [R1+0x1c4], R5 ;  /* 0x0001c40501007387 */ /* 0x0003e20000100800 */
[----:B------:R-:W-:Y:S02]  /*8940*/  @!P2 FMUL R50, R50, 16777216 ;  /* 0x4b8000003232a820 */ /* 0x000fe40000400000 */
[----:B------:R-:W-:Y:S01]  /*8950*/  @!P2 FMUL R51, R51, 16777216 ;  /* 0x4b8000003333a820 */ /* 0x000fe20000400000 */
[----:B------:R1:W-:Y:S01]  /*8960*/  STL [R1+0x1c0], R4 ;  /* 0x0001c00401007387 */ /* 0x0003e20000100800 */
[----:B0-----:R-:W-:-:S02]  /*8970*/  FMUL R2, R0, R43 ;  /* 0x0000002b00027220 */ /* 0x001fc40000400000 */
[----:B-1----:R-:W-:-:S03]  /*8980*/  FMUL R5, R0, R48 ;  /* 0x0000003000057220 */ /* 0x002fc60000400000 */
[----:B------:R0:W-:Y:S01]  /*8990*/  STL [R1+0x1bc], R2 ;  /* 0x0001bc0201007387 */ /* 0x0001e20000100800 */
[----:B------:R-:W-:Y:S02]  /*89a0*/  @!P2 FMUL R52, R52, 16777216 ;  /* 0x4b8000003434a820 */ /* 0x000fe40000400000 */
[----:B------:R-:W-:Y:S01]  /*89b0*/  FMUL R4, R0, R49 ;  /* 0x0000003100047220 */ /* 0x000fe20000400000 */
[----:B------:R1:W-:Y:S01]  /*89c0*/  STL [R1+0x1b8], R5 ;  /* 0x0001b80501007387 */ /* 0x0003e20000100800 */
[----:B------:R-:W-:Y:S02]  /*89d0*/  @!P2 FMUL R53, R53, 16777216 ;  /* 0x4b8000003535a820 */ /* 0x000fe40000400000 */
[----:B------:R-:W-:Y:S01]  /*89e0*/  @!P2 FMUL R54, R54, 16777216 ;  /* 0x4b8000003636a820 */ /* 0x000fe20000400000 */
[----:B------:R1:W-:Y:S01]  /*89f0*/  STL [R1+0x1b4], R4 ;  /* 0x0001b40401007387 */ /* 0x0003e20000100800 */
[C---:B0-----:R-:W-:Y:S02]  /*8a00*/  FMUL R2, R0.reuse, R50 ;  /* 0x0000003200027220 */ /* 0x041fe40000400000 */
        /* <DEDUP_REMOVED lines=12> */
[C---:B------:R-:W-:Y:S01]  /*8ad0*/  FMUL R4, R0.reuse, R55 ;  /* 0x0000003700047220 */ /* 0x040fe20000400000 */
[----:B------:R1:W-:Y:S01]  /*8ae0*/  STL [R1+0x1a0], R5 ;  /* 0x0001a00501007387 */ /* 0x0003e20000100800 */
[----:B------:R-:W-:Y:S02]  /*8af0*/  @!P2 FMUL R59, R59, 16777216 ;  /* 0x4b8000003b3ba820 */ /* 0x000fe40000400000 */
[----:B------:R-:W-:Y:S01]  /*8b00*/  @!P2 FMUL R61, R61, 16777216 ;  /* 0x4b8000003d3da820 */ /* 0x000fe20000400000 */
[----:B------:R1:W-:Y:S01]  /*8b10*/  STL [R1+0x19c], R4 ;  /* 0x00019c0401007387 */ /* 0x0003e20000100800 */
[C---:B0-----:R-:W-:Y:S02]  /*8b20*/  FMUL R2, R0.reuse, R56 ;  /* 0x0000003800027220 */ /* 0x041fe40000400000 */
[----:B-1----:R-:W-:-:S03]  /*8b30*/  FMUL R5, R0, R57 ;  /* 0x0000003900057220 */ /* 0x002fc60000400000 */
[----:B------:R0:W-:Y:S01]  /*8b40*/  STL [R1+0x198], R2 ;  /* 0x0001980201007387 */ /* 0x0001e20000100800 */
[----:B------:R-:W-:-:S03]  /*8b50*/  FMUL R4, R0, R58 ;  /* 0x0000003a00047220 */ /* 0x000fc60000400000 */
[----:B------:R1:W-:Y:S04]  /*8b60*/  STL [R1+0x194], R5 ;  /* 0x0001940501007387 */ /* 0x0003e80000100800 */
[----:B------:R3:W-:Y:S01]  /*8b70*/  STL [R1+0x190], R4 ;  /* 0x0001900401007387 */ /* 0x0007e20000100800 */
[C---:B0-----:R-:W-:Y:S02]  /*8b80*/  FMUL R2, R0.reuse, R59 ;  /* 0x0000003b00027220 */ /* 0x041fe40000400000 */
[----:B-1----:R-:W-:-:S03]  /*8b90*/  FMUL R5, R0, R61 ;  /* 0x0000003d00057220 */ /* 0x002fc60000400000 */
[----:B------:R4:W-:Y:S01]  /*8ba0*/  STL [R1+0x18c], R2 ;  /* 0x00018c0201007387 */ /* 0x0009e20000100800 */
[----:B------:R-:W-:-:S03]  /*8bb0*/  @P1 FMUL R12, R12, 0.25 ;  /* 0x3e8000000c0c1820 */ /* 0x000fc60000400000 */
[----:B------:R0:W-:Y:S01]  /*8bc0*/  STL [R1+0x188], R5 ;  /* 0x0001880501007387 */ /* 0x0001e20000100800 */
[----:B------:R-:W-:Y:S02]  /*8bd0*/  @P1 FMUL R13, R13, 0.25 ;  /* 0x3e8000000d0d1820 */ /* 0x000fe40000400000 */
[----:B------:R-:W-:Y:S02]  /*8be0*/  @!P2 FMUL R12, R12, 16777216 ;  /* 0x4b8000000c0ca820 */ /* 0x000fe40000400000 */
[----:B------:R-:W-:Y:S02]  /*8bf0*/  @P1 FMUL R8, R8, 0.25 ;  /* 0x3e80000008081820 */ /* 0x000fe40000400000 */
[----:B------:R-:W-:Y:S02]  /*8c00*/  @!P2 FMUL R13, R13, 16777216 ;  /* 0x4b8000000d0da820 */ /* 0x000fe40000400000 */
[----:B------:R-:W-:Y:S02]  /*8c10*/  @P1 FMUL R60, R60, 0.25 ;  /* 0x3e8000003c3c1820 */ /* 0x000fe40000400000 */
[----:B------:R-:W-:-:S02]  /*8c20*/  @P1 FMUL R9, R9, 0.25 ;  /* 0x3e80000009091820 */ /* 0x000fc40000400000 */
[----:B------:R-:W-:Y:S02]  /*8c30*/  @!P2 FMUL R8, R8, 16777216 ;  /* 0x4b8000000808a820 */ /* 0x000fe40000400000 */
[----:B------:R-:W-:Y:S02]  /*8c40*/  @!P2 FMUL R60, R60, 16777216 ;  /* 0x4b8000003c3ca820 */ /* 0x000fe40000400000 */
[----:B------:R-:W-:Y:S02]  /*8c50*/  @!P2 FMUL R9, R9, 16777216 ;  /* 0x4b8000000909a820 */ /* 0x000fe40000400000 */
[----:B------:R-:W-:Y:S02]  /*8c60*/  @P1 FMUL R16, R16, 0.25 ;  /* 0x3e80000010101820 */ /* 0x000fe40000400000 */
[----:B------:R-:W-:Y:S02]  /*8c70*/  FMUL R60, R0, R60 ;  /* 0x0000003c003c7220 */ /* 0x000fe40000400000 */
[----:B------:R-:W-:-:S02]  /*8c80*/  @P1 FMUL R17, R17, 0.25 ;  /* 0x3e80000011111820 */ /* 0x000fc40000400000 */
[----:B------:R-:W-:Y:S02]  /*8c90*/  @!P2 FMUL R16, R16, 16777216 ;  /* 0x4b8000001010a820 */ /* 0x000fe40000400000 */
[----:B------:R-:W-:Y:S02]  /*8ca0*/  @P1 FMUL R20, R20, 0.25 ;  /* 0x3e80000014141820 */ /* 0x000fe40000400000 */
[----:B------:R-:W-:Y:S02]  /*8cb0*/  @!P2 FMUL R17, R17, 16777216 ;  /* 0x4b8000001111a820 */ /* 0x000fe40000400000 */
[----:B------:R-:W-:Y:S02]  /*8cc0*/  @P1 FMUL R21, R21, 0.25 ;  /* 0x3e80000015151820 */ /* 0x000fe40000400000 */
[----:B------:R-:W-:Y:S02]  /*8cd0*/  @!P2 FMUL R20, R20, 16777216 ;  /* 0x4b8000001414a820 */ /* 0x000fe40000400000 */
[----:B------:R-:W-:-:S02]  /*8ce0*/  @P1 FMUL R44, R44, 0.25 ;  /* 0x3e8000002c2c1820 */ /* 0x000fc40000400000 */
[----:B------:R-:W-:Y:S02]  /*8cf0*/  @!P2 FMUL R21, R21, 16777216 ;  /* 0x4b8000001515a820 */ /* 0x000fe40000400000 */
[----:B------:R-:W-:Y:S02]  /*8d00*/  @P1 FMUL R45, R45, 0.25 ;  /* 0x3e8000002d2d1820 */ /* 0x000fe40000400000 */
[----:B------:R-:W-:Y:S02]  /*8d10*/  @!P2 FMUL R44, R44, 16777216 ;  /* 0x4b8000002c2ca820 */ /* 0x000fe40000400000 */
[----:B--2---:R-:W-:Y:S02]  /*8d20*/  @!P2 FMUL R3, R3, 16777216 ;  /* 0x4b8000000303a820 */ /* 0x004fe40000400000 */
[----:B------:R-:W-:Y:S02]  /*8d30*/  @P1 FMUL R32, R32, 0.25 ;  /* 0x3e80000020201820 */ /* 0x000fe40000400000 */
[----:B------:R-:W-:-:S02]  /*8d40*/  @!P2 FMUL R45, R45, 16777216 ;  /* 0x4b8000002d2da820 */ /* 0x000fc40000400000 */
[----:B------:R-:W-:Y:S02]  /*8d50*/  @P1 FMUL R33, R33, 0.25 ;  /* 0x3e80000021211820 */ /* 0x000fe40000400000 */
[----:B------:R-:W-:Y:S02]  /*8d60*/  @!P2 FMUL R32, R32, 16777216 ;  /* 0x4b8000002020a820 */ /* 0x000fe40000400000 */
[----:B------:R-:W-:Y:S02]  /*8d70*/  @P1 FMUL R24, R24, 0.25 ;  /* 0x3e80000018181820 */ /* 0x000fe40000400000 */
[----:B------:R-:W-:Y:S02]  /*8d80*/  @!P2 FMUL R33, R33, 16777216 ;  /* 0x4b8000002121a820 */ /* 0x000fe40000400000 */
[----:B------:R-:W-:Y:S02]  /*8d90*/  @P1 FMUL R25, R25, 0.25 ;  /* 0x3e80000019191820 */ /* 0x000fe40000400000 */
[----:B------:R-:W-:-:S02]  /*8da0*/  @!P2 FMUL R24, R24, 16777216 ;  /* 0x4b8000001818a820 */ /* 0x000fc40000400000 */
[----:B---3--:R-:W-:-:S05]  /*8db0*/  FMUL R4, R0, R30 ;  /* 0x0000001e00047220 */ /* 0x008fca0000400000 */
[----:B------:R1:W-:Y:S01]  /*8dc0*/  STL [R1+0x184], R4 ;  /* 0x0001840401007387 */ /* 0x0003e20000100800 */
[C---:B----4-:R-:W-:Y:S02]  /*8dd0*/  FMUL R2, R0.reuse, R31 ;  /* 0x0000001f00027220 */ /* 0x050fe40000400000 */
[----:B0-----:R-:W-:-:S03]  /*8de0*/  FMUL R5, R0, R38 ;  /* 0x0000002600057220 */ /* 0x001fc60000400000 */
[----:B------:R0:W-:Y:S01]  /*8df0*/  STL [R1+0x180], R2 ;  /* 0x0001800201007387 */ /* 0x0001e20000100800 */
[----:B-1----:R-:W-:-:S03]  /*8e00*/  FMUL R4, R0, R39 ;  /* 0x0000002700047220 */ /* 0x002fc60000400000 */
[----:B------:R-:W-:Y:S01]  /*8e10*/  STL [R1+0x17c], R5 ;  /* 0x00017c0501007387 */ /* 0x000fe20000100800 */
[----:B0-----:R-:W-:-:S03]  /*8e20*/  FMUL R2, R0, R3 ;  /* 0x0000000300027220 */ /* 0x001fc60000400000 */
[----:B------:R-:W2:Y:S04]  /*8e30*/  LDL.LU R3, [R1+0x320] ;  /* 0x0003200001037983 */ /* 0x000ea80000300800 */
[----:B------:R0:W-:Y:S02]  /*8e40*/  STL [R1+0x178], R4 ;  /* 0x0001780401007387 */ /* 0x0001e40000100800 */
[C---:B0-----:R-:W-:Y:S02]  /*8e50*/  FMUL R4, R0.reuse, R12 ;  /* 0x0000000c00047220 */ /* 0x041fe40000400000 */
[----:B------:R-:W3:Y:S04]  /*8e60*/  LDL.LU R12, [R1+0x31c] ;  /* 0x00031c00010c7983 */ /* 0x000ee80000300800 */
[----:B------:R0:W-:Y:S02]  /*8e70*/  STL [R1+0xd8], R2 ;  /* 0x0000d80201007387 */ /* 0x0001e40000100800 */
[----:B0-----:R-:W-:-:S02]  /*8e80*/  FMUL R2, R0, R13 ;  /* 0x0000000d00027220 */ /* 0x001fc40000400000 */
[----:B------:R-:W4:Y:S04]  /*8e90*/  LDL.LU R13, [R1+0x318] ;  /* 0x00031800010d7983 */ /* 0x000f280000300800 */
[----:B------:R0:W-:Y:S02]  /*8ea0*/  STL [R1+0xcc], R4 ;  /* 0x0000cc0401007387 */ /* 0x0001e40000100800 */
[C---:B0-----:R-:W-:Y:S02]  /*8eb0*/  FMUL R4, R0.reuse, R8 ;  /* 0x0000000800047220 */ /* 0x041fe40000400000 */
[----:B------:R-:W2:Y:S04]  /*8ec0*/  LDL.LU R8, [R1+0x314] ;  /* 0x0003140001087983 */ /* 0x000ea80000300800 */
[----:B------:R0:W-:Y:S02]  /*8ed0*/  STL [R1+0xc8], R2 ;  /* 0x0000c80201007387 */ /* 0x0001e40000100800 */
[----:B0-----:R-:W-:-:S02]  /*8ee0*/  FMUL R2, R0, R9 ;  /* 0x0000000900027220 */ /* 0x001fc40000400000 */
[----:B------:R-:W2:Y:S04]  /*8ef0*/  LDL.LU R9, [R1+0x310] ;  /* 0x0003100001097983 */ /* 0x000ea80000300800 */
[----:B------:R0:W-:Y:S04]  /*8f00*/  STL [R1+0xbc], R4 ;  /* 0x0000bc0401007387 */ /* 0x0001e80000100800 */
[----:B------:R-:W-:Y:S04]  /*8f10*/  STL [R1+0x2b0], R60 ;  /* 0x0002b03c01007387 */ /* 0x000fe80000100800 */
[----:B------:R1:W-:Y:S01]  /*8f20*/  STL [R1+0xb8], R2 ;  /* 0x0000b80201007387 */ /* 0x0003e20000100800 */
[----:B0-----:R-:W-:-:S02]  /*8f30*/  FMUL R4, R0, R17 ;  /* 0x0000001100047220 */ /* 0x001fc40000400000 */
[C---:B-1----:R-:W-:Y:S02]  /*8f40*/  FMUL R2, R0.reuse, R16 ;  /* 0x0000001000027220 */ /* 0x042fe40000400000 */
[----:B------:R-:W2:Y:S04]  /*8f50*/  LDL.LU R16, [R1+0x30c] ;  /* 0x00030c0001107983 */ /* 0x000ea80000300800 */
[----:B------:R-:W2:Y:S04]  /*8f60*/  LDL.LU R17, [R1+0x308] ;  /* 0x0003080001117983 */ /* 0x000ea80000300800 */
[----:B------:R0:W-:Y:S01]  /*8f70*/  STL [R1+0xa8], R2 ;  /* 0x0000a80201007387 */ /* 0x0001e20000100800 */
[----:B------:R-:W-:-:S02]  /*8f80*/  FMUL R60, R0, R21 ;  /* 0x00000015003c7220 */ /* 0x000fc40000400000 */
[C---:B0-----:R-:W-:Y:S02]  /*8f90*/  FMUL R2, R0.reuse, R20 ;  /* 0x0000001400027220 */ /* 0x041fe40000400000 */
[----:B------:R-:W2:Y:S04]  /*8fa0*/  LDL.LU R20, [R1+0x304] ;  /* 0x0003040001147983 */ /* 0x000ea80000300800 */
[----:B------:R0:W-:Y:S04]  /*8fb0*/  STL [R1+0x9c], R4 ;  /* 0x00009c0401007387 */ /* 0x0001e80000100800 */
[----:B------:R-:W2:Y:S04]  /*8fc0*/  LDL.LU R21, [R1+0x300] ;  /* 0x0003000001157983 */ /* 0x000ea80000300800 */
[----:B------:R1:W-:Y:S01]  /*8fd0*/  STL [R1+0x98], R2 ;  /* 0x0000980201007387 */ /* 0x0003e20000100800 */
[----:B0-----:R-:W-:-:S03]  /*8fe0*/  FMUL R4, R0, R45 ;  /* 0x0000002d00047220 */ /* 0x001fc60000400000 */
[----:B------:R-:W-:Y:S01]  /*8ff0*/  STL [R1+0x2b4], R60 ;  /* 0x0002b43c01007387 */ /* 0x000fe20000100800 */
[----:B-1----:R-:W-:-:S03]  /*9000*/  FMUL R2, R0, R44 ;  /* 0x0000002c00027220 */ /* 0x002fc60000400000 */
[----:B------:R-:W2:Y:S04]  /*9010*/  LDL.LU R44, [R1+0x2fc] ;  /* 0x0002fc00012c7983 */ /* 0x000ea80000300800 */
[----:B------:R-:W2:Y:S04]  /*9020*/  LDL.LU R45, [R1+0x2f8] ;  /* 0x0002f800012d7983 */ /* 0x000ea80000300800 */
[----:B------:R0:W-:Y:S01]  /*9030*/  STL [R1+0x88], R2 ;  /* 0x0000880201007387 */ /* 0x0001e20000100800 */
[----:B------:R-:W-:Y:S02]  /*9040*/  @P1 FMUL R37, R37, 0.25 ;  /* 0x3e80000025251820 */ /* 0x000fe40000400000 */
[----:B------:R-:W-:-:S02]  /*9050*/  @!P2 FMUL R25, R25, 16777216 ;  /* 0x4b8000001919a820 */ /* 0x000fc40000400000 */
[----:B0-----:R-:W-:Y:S02]  /*9060*/  FMUL R2, R0, R32 ;  /* 0x0000002000027220 */ /* 0x001fe40000400000 */
[----:B------:R-:W2:Y:S04]  /*9070*/  LDL.LU R32, [R1+0x2f4] ;  /* 0x0002f40001207983 */ /* 0x000ea80000300800 */
[----:B------:R0:W-:Y:S01]  /*9080*/  STL [R1+0x7c], R4 ;  /* 0x00007c0401007387 */ /* 0x0001e20000100800 */
[----:B------:R-:W-:Y:S02]  /*9090*/  @P1 FMUL R36, R36, 0.25 ;  /* 0x3e80000024241820 */ /* 0x000fe40000400000 */
[----:B------:R-:W-:Y:S02]  /*90a0*/  @!P2 FMUL R37, R37, 16777216 ;  /* 0x4b8000002525a820 */ /* 0x000fe40000400000 */
[----:B0-----:R-:W-:-:S02]  /*90b0*/  FMUL R4, R0, R33 ;  /* 0x0000002100047220 */ /* 0x001fc40000400000 */
[----:B------:R-:W2:Y:S04]  /*90c0*/  LDL.LU R33, [R1+0x2f0] ;  /* 0x0002f00001217983 */ /* 0x000ea80000300800 */
[----:B------:R0:W-:Y:S01]  /*90d0*/  STL [R1+0x78], R2 ;  /* 0x0000780201007387 */ /* 0x0001e20000100800 */
[----:B------:R-:W-:Y:S02]  /*90e0*/  @P1 FMUL R29, R29, 0.25 ;  /* 0x3e8000001d1d1820 */ /* 0x000fe40000400000 */
[----:B------:R-:W-:Y:S01]  /*90f0*/  @!P2 FMUL R36, R36, 16777216 ;  /* 0x4b8000002424a820 */ /* 0x000fe20000400000 */
[----:B------:R-:W1:Y:S01]  /*9100*/  S2R R39, SR_TID.X ;  /* 0x0000000000277919 */ /* 0x000e620000002100 */
[----:B0-----:R-:W-:-:S03]  /*9110*/  FMUL R2, R0, R24 ;  /* 0x0000001800027220 */ /* 0x001fc60000400000 */
[----:B------:R-:W2:Y:S04]  /*9120*/  LDL.LU R24, [R1+0x2ec] ;  /* 0x0002ec0001187983 */ /* 0x000ea80000300800 */
[----:B------:R0:W-:Y:S01]  /*9130*/  STL [R1+0x6c], R4 ;  /* 0x00006c0401007387 */ /* 0x0001e20000100800 */
[----:B------:R-:W-:Y:S02]  /*9140*/  @!P2 FMUL R29, R29, 16777216 ;  /* 0x4b8000001d1da820 */ /* 0x000fe40000400000 */
[C---:B0-----:R-:W-:Y:S02]  /*9150*/  FMUL R4, R0.reuse, R25 ;  /* 0x0000001900047220 */ /* 0x041fe40000400000 */
[----:B------:R-:W2:Y:S04]  /*9160*/  LDL.LU R25, [R1+0x2e8] ;  /* 0x0002e80001197983 */ /* 0x000ea80000300800 */
[----:B------:R0:W-:Y:S04]  /*9170*/  STL [R1+0x68], R2 ;  /* 0x0000680201007387 */ /* 0x0001e80000100800 */
[----:B------:R-:W1:Y:S01]  /*9180*/  S2R R38, SR_TID.X ;  /* 0x0000000000267919 */ /* 0x000e620000002100 */
[----:B0-----:R-:W-:-:S03]  /*9190*/  FMUL R2, R0, R37 ;  /* 0x0000002500027220 */ /* 0x001fc60000400000 */
[----:B------:R-:W2:Y:S04]  /*91a0*/  LDL.LU R37, [R1+0x2e4] ;  /* 0x0002e40001257983 */ /* 0x000ea80000300800 */
[----:B------:R0:W-:Y:S04]  /*91b0*/  STL [R1+0x5c], R4 ;  /* 0x00005c0401007387 */ /* 0x0001e80000100800 */
[----:B------:R-:W1:Y:S04]  /*91c0*/  S2R R31, SR_CTAID.X ;  /* 0x00000000001f7919 */ /* 0x000e680000002500 */
[----:B------:R0:W-:Y:S02]  /*91d0*/  STL [R1+0x58], R2 ;  /* 0x0000580201007387 */ /* 0x0001e40000100800 */
[----:B0-----:R-:W-:-:S02]  /*91e0*/  FMUL R4, R0, R36 ;  /* 0x0000002400047220 */ /* 0x001fc40000400000 */
[----:B------:R-:W2:Y:S01]  /*91f0*/  LDL.LU R36, [R1+0x2e0] ;  /* 0x0002e00001247983 */ /* 0x000ea20000300800 */
[----:B------:R-:W-:Y:S02]  /*9200*/  @P1 FMUL R28, R28, 0.25 ;  /* 0x3e8000001c1c1820 */ /* 0x000fe40000400000 */
[----:B------:R-:W-:Y:S02]  /*9210*/  FMUL R2, R0, R29 ;  /* 0x0000001d00027220 */ /* 0x000fe40000400000 */
[----:B------:R-:W2:Y:S04]  /*9220*/  LDL.LU R29, [R1+0x2dc] ;  /* 0x0002dc00011d7983 */ /* 0x000ea80000300800 */
[----:B------:R0:W-:Y:S01]  /*9230*/  STL [R1+0x4c], R4 ;  /* 0x00004c0401007387 */ /* 0x0001e20000100800 */
[----:B------:R-:W-:-:S03]  /*9240*/  @!P2 FMUL R28, R28, 16777216 ;  /* 0x4b8000001c1ca820 */ /* 0x000fc60000400000 */
[----:B0-----:R-:W0:Y:S01]  /*9250*/  S2R R4, SR_CTAID.Y ;  /* 0x0000000000047919 */ /* 0x001e220000002600 */
[----:B------:R-:W-:-:S03]  /*9260*/  FMUL R0, R0, R28 ;  /* 0x0000001c00007220 */ /* 0x000fc60000400000 */
[----:B------:R-:W2:Y:S04]  /*9270*/  LDL.LU R28, [R1+0x2d8] ;  /* 0x0002d800011c7983 */ /* 0x000ea80000300800 */
[----:B------:R1:W-:Y:S04]  /*9280*/  STL [R1+0x48], R2 ;  /* 0x0000480201007387 */ /* 0x0003e80000100800 */
[----:B------:R0:W-:Y:S01]  /*9290*/  STL [R1+0x3c], R0 ;  /* 0x00003c0001007387 */ /* 0x0001e20000100800 */
[----:B-1----:R-:W-:Y:S01]  /*92a0*/  PRMT R5, R38, 0x6540, R31 ;  /* 0x0000654026057816 */ /* 0x002fe2000000001f */
[----:B------:R-:W-:-:S02]  /*92b0*/  IMAD.SHL.U32 R2, R39, 0x10, RZ ;  /* 0x0000001027027824 */ /* 0x000fc400078e00ff */
[----:B0-----:R-:W-:-:S05]  /*92c0*/  IMAD.SHL.U32 R0, R39, 0x1000, RZ ;  /* 0x0000100027007824 */ /* 0x001fca00078e00ff */
[----:B------:R-:W-:Y:S01]  /*92d0*/  LOP3.LUT R0, R0, 0x6000, RZ, 0xc0, !PT ;  /* 0x0000600000007812 */ /* 0x000fe200078ec0ff */
[----:B------:R-:W-:-:S03]  /*92e0*/  IMAD R4, R4, c[0x0][0x1c0], RZ ;  /* 0x0000700004047a24 */ /* 0x000fc600078e02ff */
[----:B------:R-:W-:Y:S01]  /*92f0*/  LOP3.LUT R0, R0, 0x1ff0, R2, 0xf8, !PT ;  /* 0x00001ff000007812 */ /* 0x000fe200078ef802 */
[----:B------:R-:W-:Y:S02]  /*9300*/  IMAD R2, R5, c[0x0][0x1c4], RZ ;  /* 0x0000710005027a24 */ /* 0x000fe400078e02ff */
[C---:B------:R-:W-:Y:S02]  /*9310*/  IMAD.SHL.U32 R5, R4.reuse, 0x2, RZ ;  /* 0x0000000204057824 */ /* 0x040fe400078e00ff */
[----:B------:R0:W-:Y:S01]  /*9320*/  STL [R1+0x108], R0 ;  /* 0x0001080001007387 */ /* 0x0001e20000100800 */
[----:B------:R-:W-:Y:S01]  /*9330*/  IMAD.HI R4, R4, 0x2, RZ ;  /* 0x0000000204047827 */ /* 0x000fe200078e02ff */
[----:B0-----:R-:W-:-:S03]  /*9340*/  SHF.L.U32 R0, R2, 0x1, RZ ;  /* 0x0000000102007819 */ /* 0x001fc600000006ff */
[----:B------:R-:W-:Y:S01]  /*9350*/  IMAD.HI R2, R2, 0x2, RZ ;  /* 0x0000000202027827 */ /* 0x000fe200078e02ff */
[----:B------:R-:W-:-:S04]  /*9360*/  IADD3 R0, P1, P2, R0, c[0x0][0x178], R5 ;  /* 0x00005e0000007a10 */ /* 0x000fc80007a3e005 */
[----:B------:R-:W-:Y:S01]  /*9370*/  IADD3.X R2, R2, c[0x0][0x17c], R4, P1, P2 ;  /* 0x00005f0002027a10 */ /* 0x000fe20000fe4404 */
[----:B------:R0:W-:Y:S04]  /*9380*/  STL [R1+0x2a0], R0 ;  /* 0x0002a00001007387 */ /* 0x0001e80000100800 */
[----:B------:R1:W-:Y:S04]  /*9390*/  STL [R1+0x2a4], R2 ;  /* 0x0002a40201007387 */ /* 0x0003e80000100800 */
[----:B0-----:R-:W2:Y:S01]  /*93a0*/  LDL.LU R0, [R1+0x160] ;  /* 0x0001600001007983 */ /* 0x001ea20000300800 */
[C---:B------:R-:W-:Y:S01]  /*93b0*/  IMAD.SHL.U32 R6, R39.reuse, 0x8, RZ ;  /* 0x0000000827067824 */ /* 0x040fe200078e00ff */
[----:B------:R-:W-:Y:S01]  /*93c0*/  SHF.R.U32.HI R4, RZ, 0x1, R39 ;  /* 0x00000001ff047819 */ /* 0x000fe20000011627 */
[----:B------:R-:W-:-:S03]  /*93d0*/  IMAD.SHL.U32 R5, R39, 0x4, RZ ;  /* 0x0000000427057824 */ /* 0x000fc600078e00ff */
[----:B------:R-:W-:Y:S02]  /*93e0*/  LOP3.LUT R6, R6, 0x38, RZ, 0xc0, !PT ;  /* 0x0000003806067812 */ /* 0x000fe400078ec0ff */
[----:B------:R-:W-:Y:S02]  /*93f0*/  LOP3.LUT R5, R5, 0x3c0, RZ, 0xc0, !PT ;  /* 0x000003c005057812 */ /* 0x000fe400078ec0ff */
[----:B------:R-:W-:-:S04]  /*9400*/  LOP3.LUT R4, R4, 0x4, RZ, 0xc0, !PT ;  /* 0x0000000404047812 */ /* 0x000fc800078ec0ff */
[----:B-1----:R-:W-:-:S05]  /*9410*/  IADD3 R2, R4, R6, R5 ;  /* 0x0000000604027210 */ /* 0x002fca0007ffe005 */
[----:B------:R-:W-:Y:S04]  /*9420*/  STL [R1+0x11c], R2 ;  /* 0x00011c0201007387 */ /* 0x000fe80000100800 */
[----:B--2---:R0:W-:Y:S04]  /*9430*/  STL [R1+0x2c8], R0 ;  /* 0x0002c80001007387 */ /* 0x0041e80000100800 */
[----:B0-----:R-:W2:Y:S04]  /*9440*/  LDL.LU R0, [R1+0x164] ;  /* 0x0001640001007983 */ /* 0x001ea80000300800 */
[----:B--2---:R0:W-:Y:S04]  /*9450*/  STL [R1+0x2d4], R0 ;  /* 0x0002d40001007387 */ /* 0x0041e80000100800 */
[----:B------:R-:W2:Y:S04]  /*9460*/  LDL.LU R60, [R1+0x150] ;  /* 0x00015000013c7983 */ /* 0x000ea80000300800 */
[----:B------:R-:W2:Y:S04]  /*9470*/  LDL.LU R2, [R1+0x154] ;  /* 0x0001540001027983 */ /* 0x000ea80000300800 */
[----:B0-----:R-:W2:Y:S04]  /*9480*/  LDL.LU R0, [R1+0x140] ;  /* 0x0001400001007983 */ /* 0x001ea80000300800 */
[----:B------:R-:W3:Y:S01]  /*9490*/  LDL.LU R4, [R1+0x144] ;  /* 0x0001440001047983 */ /* 0x000ee20000300800 */
[----:B------:R-:W-:-:S02]  /*94a0*/  LOP3.LUT P1, RZ, R39, 0x100, RZ, 0xc0, !PT ;  /* 0x0000010027ff7812 */ /* 0x000fc4000782c0ff */
[----:B------:R-:W-:Y:S01]  /*94b0*/  FSETP.GT.AND P2, PT, |R3|, 8.50705917302346158658e+37, PT ;  /* 0x7e8000000300780b */ /* 0x000fe20003f44200 */
[----:B--2---:R0:W-:Y:S04]  /*94c0*/  STL [R1+0x18], R0 ;  /* 0x0000180001007387 */ /* 0x0041e80000100800 */
[----:B0-----:R-:W2:Y:S04]  /*94d0*/  LDL.LU R0, [R1+0x130] ;  /* 0x0001300001007983 */ /* 0x001ea80000300800 */
[----:B---3--:R0:W-:Y:S04]  /*94e0*/  STL [R1+0xc], R4 ;  /* 0x00000c0401007387 */ /* 0x0081e80000100800 */
[----:B0-----:R-:W3:Y:S04]  /*94f0*/  LDL.LU R4, [R1+0x134] ;  /* 0x0001340001047983 */ /* 0x001ee80000300800 */
        /* <DEDUP_REMOVED lines=32> */
[----:B------:R-:W-:-:S03]  /*9700*/  @P2 FMUL R37, R37, 0.25 ;  /* 0x3e80000025252820 */ /* 0x000fc60000400000 */
[----:B------:R-:W3:Y:S04]  /*9710*/  LDL.LU R55, [R1+0x20] ;  /* 0x0000200001377983 */ /* 0x000ee80000300800 */
[----:B------:R-:W3:Y:S04]  /*9720*/  LDL.LU R56, [R1+0x24] ;  /* 0x0000240001387983 */ /* 0x000ee80000300800 */
[----:B------:R-:W3:Y:S01]  /*9730*/  LDL.LU R57, [R1+0x10] ;  /* 0x0000100001397983 */ /* 0x000ee20000300800 */
[----:B------:R-:W-:-:S03]  /*9740*/  FSETP.GEU.AND P3, PT, |R3|, 1.175494350822287508e-38, PT ;  /* 0x008000000300780b */ /* 0x000fc60003f6e200 */
[----:B------:R-:W3:Y:S04]  /*9750*/  LDL.LU R58, [R1+0x14] ;  /* 0x00001400013a7983 */ /* 0x000ee80000300800 */
[----:B------:R-:W3:Y:S04]  /*9760*/  LDL.LU R59, [R1] ;  /* 0x00000000013b7983 */ /* 0x000ee80000300800 */
[----:B------:R-:W3:Y:S04]  /*9770*/  LDL.LU R61, [R1+0x4] ;  /* 0x00000400013d7983 */ /* 0x000ee80000300800 */
[----:B------:R0:W-:Y:S04]  /*9780*/  STL [R1+0x2cc], R3 ;  /* 0x0002cc0301007387 */ /* 0x0001e80000100800 */
[----:B0-----:R-:W3:Y:S04]  /*9790*/  LDL R3, [R1+0xc] ;  /* 0x00000c0001037983 */ /* 0x001ee80000100800 */
[----:B------:R0:W-:Y:S04]  /*97a0*/  STL [R1+0x2d0], R37 ;  /* 0x0002d02501007387 */ /* 0x0001e80000100800 */
[----:B0-----:R-:W4:Y:S01]  /*97b0*/  LDL R37, [R1+0x18] ;  /* 0x0000180001257983 */ /* 0x001f220000100800 */
[----:B--2---:R-:W-:-:S05]  /*97c0*/  @P2 FMUL R0, R0, 0.25 ;  /* 0x3e80000000002820 */ /* 0x004fca0000400000 */
[----:B------:R0:W-:Y:S04]  /*97d0*/  STL [R1+0x8], R0 ;  /* 0x0000080001007387 */ /* 0x0001e80000100800 */
[----:B0-----:R-:W2:Y:S01]  /*97e0*/  LDL.LU R0, [R1+0x2d4] ;  /* 0x0002d40001007983 */ /* 0x001ea20000300800 */
[----:B------:R-:W-:Y:S02]  /*97f0*/  @P2 FMUL R2, R2, 0.25 ;  /* 0x3e80000002022820 */ /* 0x000fe40000400000 */
[----:B------:R-:W-:-:S03]  /*9800*/  @P2 FMUL R60, R60, 0.25 ;  /* 0x3e8000003c3c2820 */ /* 0x000fc60000400000 */
[----:B------:R0:W-:Y:S01]  /*9810*/  STL [R1+0x2bc], R2 ;  /* 0x0002bc0201007387 */ /* 0x0001e20000100800 */
[----:B---3--:R-:W-:-:S05]  /*9820*/  @P2 FMUL R3, R3, 0.25 ;  /* 0x3e80000003032820 */ /* 0x008fca0000400000 */
[----:B------:R-:W-:Y:S01]  /*9830*/  @P2 STL [R1+0xc], R3 ;  /* 0x00000c0301002387 */ /* 0x000fe20000100800 */
[----:B----4-:R-:W-:-:S04]  /*9840*/  @P2 FMUL R37, R37, 0.25 ;  /* 0x3e80000025252820 */ /* 0x010fc80000400000 */
[----:B0-----:R-:W-:Y:S01]  /*9850*/  IMAD.MOV.U32 R2, RZ, RZ, R37 ;  /* 0x000000ffff027224 */ /* 0x001fe200078e0025 */
[----:B------:R0:W-:Y:S04]  /*9860*/  @P2 STL [R1+0x18], R37 ;  /* 0x0000182501002387 */ /* 0x0001e80000100800 */
[----:B0-----:R-:W3:Y:S04]  /*9870*/  LDL.LU R37, [R1+0x2d0] ;  /* 0x0002d00001257983 */ /* 0x001ee80000300800 */
[----:B------:R0:W-:Y:S02]  /*9880*/  STL [R1+0x2c0], R60 ;  /* 0x0002c03c01007387 */ /* 0x0001e40000100800 */
[----:B0-----:R-:W-:-:S02]  /*9890*/  IMAD.MOV.U32 R60, RZ, RZ, R3 ;  /* 0x000000ffff3c7224 */ /* 0x001fc400078e0003 */
[----:B------:R-:W4:Y:S01]  /*98a0*/  LDL.LU R3, [R1+0x2cc] ;  /* 0x0002cc0001037983 */ /* 0x000f220000300800 */
[----:B--2---:R-:W-:-:S05]  /*98b0*/  @P2 FMUL R0, R0, 0.25 ;  /* 0x3e80000000002820 */ /* 0x004fca0000400000 */
[----:B------:R0:W-:Y:S04]  /*98c0*/  STL [R1+0x2c], R0 ;  /* 0x00002c0001007387 */ /* 0x0001e80000100800 */
[----:B0-----:R-:W2:Y:S04]  /*98d0*/  LDL.LU R0, [R1+0x2c8] ;  /* 0x0002c80001007983 */ /* 0x001ea80000300800 */
[----:B------:R0:W-:Y:S04]  /*98e0*/  STL [R1+0x2c4], R2 ;  /* 0x0002c40201007387 */ /* 0x0001e80000100800 */
[----:B0-----:R-:W3:Y:S01]  /*98f0*/  LDL R2, [R1+0x8] ;  /* 0x0000080001027983 */ /* 0x001ee20000100800 */
[----:B--2---:R-:W-:-:S05]  /*9900*/  @P2 FMUL R0, R0, 0.25 ;  /* 0x3e80000000002820 */ /* 0x004fca0000400000 */
[----:B------:R0:W-:Y:S01]  /*9910*/  STL [R1+0x2b8], R0 ;  /* 0x0002b80001007387 */ /* 0x0001e20000100800 */
[----:B---3--:R-:W-:-:S03]  /*9920*/  @!P3 FMUL R2, R2, 16777216 ;  /* 0x4b8000000202b820 */ /* 0x008fc60000400000 */
[----:B0-----:R-:W2:Y:S04]  /*9930*/  LDL R0, [R1+0x2c] ;  /* 0x00002c0001007983 */ /* 0x001ea80000100800 */
[----:B------:R0:W-:Y:S04]  /*9940*/  @!P3 STL [R1+0x8], R2 ;  /* 0x000008020100b387 */ /* 0x0001e80000100800 */
[----:B0-----:R-:W3:Y:S01]  /*9950*/  LDL.LU R2, [R1+0x2c4] ;  /* 0x0002c40001027983 */ /* 0x001ee20000300800 */
[----:B------:R-:W-:-:S05]  /*9960*/  @!P3 FMUL R60, R60, 16777216 ;  /* 0x4b8000003c3cb820 */ /* 0x000fca0000400000 */
[----:B------:R0:W-:Y:S04]  /*9970*/  @!P3 STL [R1+0xc], R60 ;  /* 0x00000c3c0100b387 */ /* 0x0001e80000100800 */
[----:B0-----:R-:W2:Y:S01]  /*9980*/  LDL.LU R60, [R1+0x2c0] ;  /* 0x0002c000013c7983 */ /* 0x001ea20000300800 */
[----:B----4-:R-:W-:Y:S02]  /*9990*/  @P2 FMUL R3, R3, 0.25 ;  /* 0x3e80000003032820 */ /* 0x010fe40000400000 */
[----:B---3--:R-:W-:-:S05]  /*99a0*/  @!P3 FMUL R2, R2, 16777216 ;  /* 0x4b8000000202b820 */ /* 0x008fca0000400000 */
[----:B------:R0:W-:Y:S04]  /*99b0*/  @!P3 STL [R1+0x18], R2 ;  /* 0x000018020100b387 */ /* 0x0001e80000100800 */
[----:B0-----:R-:W3:Y:S01]  /*99c0*/  LDL.LU R2, [R1+0x2bc] ;  /* 0x0002bc0001027983 */ /* 0x001ee20000300800 */
[----:B--2---:R-:W-:-:S05]  /*99d0*/  @!P3 FMUL R0, R0, 16777216 ;  /* 0x4b8000000000b820 */ /* 0x004fca0000400000 */
[----:B------:R0:W-:Y:S04]  /*99e0*/  @!P3 STL [R1+0x2c], R0 ;  /* 0x00002c000100b387 */ /* 0x0001e80000100800 */
[----:B0-----:R-:W2:Y:S01]  /*99f0*/  LDL.LU R0, [R1+0x2b8] ;  /* 0x0002b80001007983 */ /* 0x001ea20000300800 */
[----:B------:R-:W-:-:S06]  /*9a00*/  @!P3 FMUL R3, R3, 16777216 ;  /* 0x4b8000000303b820 */ /* 0x000fcc0000400000 */
[----:B------:R-:W0:Y:S01]  /*9a10*/  MUFU.RCP R3, R3 ;  /* 0x0000000300037308 */ /* 0x000e220000001000 */
[----:B------:R-:W-:Y:S02]  /*9a20*/  @P2 FMUL R36, R36, 0.25 ;  /* 0x3e80000024242820 */ /* 0x000fe40000400000 */
[----:B------:R-:W-:Y:S02]  /*9a30*/  @!P3 FMUL R37, R37, 16777216 ;  /* 0x4b8000002525b820 */ /* 0x000fe40000400000 */
[----:B------:R-:W-:Y:S02]  /*9a40*/  @!P3 FMUL R36, R36, 16777216 ;  /* 0x4b8000002424b820 */ /* 0x000fe40000400000 */
[----:B------:R-:W-:Y:S02]  /*9a50*/  @P2 FMUL R29, R29, 0.25 ;  /* 0x3e8000001d1d2820 */ /* 0x000fe40000400000 */
[----:B------:R-:W-:Y:S02]  /*9a60*/  @P2 FMUL R28, R28, 0.25 ;  /* 0x3e8000001c1c2820 */ /* 0x000fe40000400000 */
[----:B------:R-:W-:-:S02]  /*9a70*/  @P2 FMUL R25, R25, 0.25 ;  /* 0x3e80000019192820 */ /* 0x000fc40000400000 */
[----:B------:R-:W-:Y:S02]  /*9a80*/  @P2 FMUL R24, R24, 0.25 ;  /* 0x3e80000018182820 */ /* 0x000fe40000400000 */
[C---:B0-----:R-:W-:Y:S02]  /*9a90*/  FMUL R37, R3.reuse, R37 ;  /* 0x0000002503257220 */ /* 0x041fe40000400000 */
[----:B------:R-:W-:Y:S02]  /*9aa0*/  FMUL R36, R3, R36 ;  /* 0x0000002403247220 */ /* 0x000fe40000400000 */
[----:B------:R-:W-:Y:S02]  /*9ab0*/  @!P3 FMUL R29, R29, 16777216 ;  /* 0x4b8000001d1db820 */ /* 0x000fe40000400000 */
[----:B------:R-:W-:Y:S01]  /*9ac0*/  @!P3 FMUL R28, R28, 16777216 ;  /* 0x4b8000001c1cb820 */ /* 0x000fe20000400000 */
[----:B------:R0:W-:Y:S01]  /*9ad0*/  STL [R1+0x80], R37 ;  /* 0x0000802501007387 */ /* 0x0001e20000100800 */
[----:B------:R-:W-:-:S02]  /*9ae0*/  @!P3 FMUL R25, R25, 16777216 ;  /* 0x4b8000001919b820 */ /* 0x000fc40000400000 */
[----:B------:R-:W-:Y:S01]  /*9af0*/  @P2 FMUL R33, R33, 0.25 ;  /* 0x3e80000021212820 */ /* 0x000fe20000400000 */
[----:B------:R1:W-:Y:S01]  /*9b00*/  STL [R1+0x74], R36 ;  /* 0x0000742401007387 */ /* 0x0003e20000100800 */
[----:B------:R-:W-:Y:S02]  /*9b10*/  @!P3 FMUL R24, R24, 16777216 ;  /* 0x4b8000001818b820 */ /* 0x000fe40000400000 */
[----:B------:R-:W-:Y:S02]  /*9b20*/  @P2 FMUL R32, R32, 0.25 ;  /* 0x3e80000020202820 */ /* 0x000fe40000400000 */
[----:B------:R-:W-:Y:S02]  /*9b30*/  @P2 FMUL R45, R45, 0.25 ;  /* 0x3e8000002d2d2820 */ /* 0x000fe40000400000 */
[C---:B0-----:R-:W-:Y:S02]  /*9b40*/  FMUL R37, R3.reuse, R29 ;  /* 0x0000001d03257220 */ /* 0x041fe40000400000 */
[----:B------:R-:W-:-:S02]  /*9b50*/  FMUL R25, R3, R25 ;  /* 0x0000001903197220 */ /* 0x000fc40000400000 */
[----:B-1----:R-:W-:Y:S02]  /*9b60*/  FMUL R36, R3, R28 ;  /* 0x0000001c03247220 */ /* 0x002fe40000400000 */
[----:B------:R-:W-:Y:S01]  /*9b70*/  @!P3 FMUL R33, R33, 16777216 ;  /* 0x4b8000002121b820 */ /* 0x000fe20000400000 */
[----:B------:R-:W-:Y:S01]  /*9b80*/  STL [R1+0x70], R37 ;  /* 0x0000702501007387 */ /* 0x000fe20000100800 */
[----:B------:R-:W-:Y:S02]  /*9b90*/  @!P3 FMUL R32, R32, 16777216 ;  /* 0x4b8000002020b820 */ /* 0x000fe40000400000 */
[----:B------:R-:W-:Y:S01]  /*9ba0*/  @P2 FMUL R44, R44, 0.25 ;  /* 0x3e8000002c2c2820 */ /* 0x000fe20000400000 */
[----:B------:R-:W-:Y:S01]  /*9bb0*/  STL [R1+0x64], R36 ;  /* 0x0000642401007387 */ /* 0x000fe20000100800 */
[----:B------:R-:W-:Y:S02]  /*9bc0*/  @!P3 FMUL R45, R45, 16777216 ;  /* 0x4b8000002d2db820 */ /* 0x000fe40000400000 */
[----:B------:R-:W-:Y:S01]  /*9bd0*/  @P2 FMUL R21, R21, 0.25 ;  /* 0x3e80000015152820 */ /* 0x000fe20000400000 */
[----:B------:R0:W-:Y:S01]  /*9be0*/  STL [R1+0x60], R25 ;  /* 0x0000601901007387 */ /* 0x0001e20000100800 */
[----:B------:R-:W-:-:S02]  /*9bf0*/  @P2 FMUL R20, R20, 0.25 ;  /* 0x3e80000014142820 */ /* 0x000fc40000400000 */
[----:B------:R-:W-:Y:S02]  /*9c00*/  @!P3 FMUL R44, R44, 16777216 ;  /* 0x4b8000002c2cb820 */ /* 0x000fe40000400000 */
[----:B------:R-:W-:Y:S02]  /*9c10*/  @P2 FMUL R17, R17, 0.25 ;  /* 0x3e80000011112820 */ /* 0x000fe40000400000 */
[----:B------:R-:W-:Y:S02]  /*9c20*/  @!P3 FMUL R21, R21, 16777216 ;  /* 0x4b8000001515b820 */ /* 0x000fe40000400000 */
[----:B0-----:R-:W-:Y:S02]  /*9c30*/  FMUL R25, R3, R32 ;  /* 0x0000002003197220 */ /* 0x001fe40000400000 */
[----:B------:R-:W-:Y:S02]  /*9c40*/  @P2 FMUL R16, R16, 0.25 ;  /* 0x3e80000010102820 */ /* 0x000fe40000400000 */
[----:B------:R-:W-:-:S02]  /*9c50*/  @!P3 FMUL R20, R20, 16777216 ;  /* 0x4b8000001414b820 */ /* 0x000fc40000400000 */
[----:B------:R-:W-:Y:S02]  /*9c60*/  @P2 FMUL R9, R9, 0.25 ;  /* 0x3e80000009092820 */ /* 0x000fe40000400000 */
[----:B------:R-:W-:Y:S02]  /*9c70*/  @!P3 FMUL R17, R17, 16777216 ;  /* 0x4b8000001111b820 */ /* 0x000fe40000400000 */
[----:B------:R-:W-:Y:S02]  /*9c80*/  FMUL R21, R3, R21 ;  /* 0x0000001503157220 */ /* 0x000fe40000400000 */
[----:B------:R-:W-:Y:S02]  /*9c90*/  @!P3 FMUL R16, R16, 16777216 ;  /* 0x4b8000001010b820 */ /* 0x000fe40000400000 */
[----:B------:R-:W-:Y:S02]  /*9ca0*/  @!P3 FMUL R9, R9, 16777216 ;  /* 0x4b8000000909b820 */ /* 0x000fe40000400000 */
[----:B------:R-:W-:-:S02]  /*9cb0*/  @P2 FMUL R13, R13, 0.25 ;  /* 0x3e8000000d0d2820 */ /* 0x000fc40000400000 */
[----:B------:R-:W-:Y:S02]  /*9cc0*/  @P2 FMUL R12, R12, 0.25 ;  /* 0x3e8000000c0c2820 */ /* 0x000fe40000400000 */
[----:B------:R-:W-:Y:S02]  /*9cd0*/  @!P3 FMUL R60, R60, 16777216 ;  /* 0x4b8000003c3cb820 */ /* 0x000fe40000400000 */
[----:B------:R-:W-:Y:S02]  /*9ce0*/  @P2 FMUL R59, R59, 0.25 ;  /* 0x3e8000003b3b2820 */ /* 0x000fe40000400000 */
[----:B------:R-:W-:Y:S02]  /*9cf0*/  @P2 FMUL R8, R8, 0.25 ;  /* 0x3e80000008082820 */ /* 0x000fe40000400000 */
[----:B------:R-:W-:Y:S02]  /*9d00*/  @P2 FMUL R58, R58, 0.25 ;  /* 0x3e8000003a3a2820 */ /* 0x000fe40000400000 */
[----:B------:R-:W-:-:S02]  /*9d10*/  @P2 FMUL R57, R57, 0.25 ;  /* 0x3e80000039392820 */ /* 0x000fc40000400000 */
[----:B------:R-:W-:Y:S01]  /*9d20*/  @!P3 FMUL R13, R13, 16777216 ;  /* 0x4b8000000d0db820 */ /* 0x000fe20000400000 */
[----:B------:R-:W-:Y:S01]  /*9d30*/  MOV R29, R60 ;  /* 0x0000003c001d7202 */ /* 0x000fe20000000f00 */
[----:B------:R-:W-:Y:S02]  /*9d40*/  @P2 FMUL R56, R56, 0.25 ;  /* 0x3e80000038382820 */ /* 0x000fe40000400000 */
[----:B------:R-:W-:Y:S02]  /*9d50*/  @!P3 FMUL R12, R12, 16777216 ;  /* 0x4b8000000c0cb820 */ /* 0x000fe40000400000 */
[----:B------:R-:W-:Y:S02]  /*9d60*/  @!P3 FMUL R59, R59, 16777216 ;  /* 0x4b8000003b3bb820 */ /* 0x000fe40000400000 */
[----:B------:R-:W-:Y:S02]  /*9d70*/  @!P3 FMUL R8, R8, 16777216 ;  /* 0x4b8000000808b820 */ /* 0x000fe40000400000 */
[----:B------:R-:W-:-:S02]  /*9d80*/  @!P3 FMUL R58, R58, 16777216 ;  /* 0x4b8000003a3ab820 */ /* 0x000fc40000400000 */
[----:B------:R-:W-:Y:S02]  /*9d90*/  @!P3 FMUL R57, R57, 16777216 ;  /* 0x4b8000003939b820 */ /* 0x000fe40000400000 */
[----:B------:R-:W-:Y:S02]  /*9da0*/  @!P3 FMUL R56, R56, 16777216 ;  /* 0x4b8000003838b820 */ /* 0x000fe40000400000 */
[----:B------:R-:W-:Y:S02]  /*9db0*/  FMUL R32, R3, R59 ;  /* 0x0000003b03207220 */ /* 0x000fe40000400000 */
[----:B---3--:R-:W-:-:S04]  /*9dc0*/  @!P3 FMUL R2, R2, 16777216 ;  /* 0x4b8000000202b820 */ /* 0x008fc80000400000 */
[----:B------:R-:W-:Y:S02]  /*9dd0*/  IMAD.MOV.U32 R28, RZ, RZ, R2 ;  /* 0x000000ffff1c7224 */ /* 0x000fe400078e0002 */
[C---:B------:R-:W-:Y:S02]  /*9de0*/  FMUL R2, R3.reuse, R24 ;  /* 0x0000001803027220 */ /* 0x040fe40000400000 */
[----:B------:R-:W-:-:S03]  /*9df0*/  FMUL R24, R3, R33 ;  /* 0x0000002103187220 */ /* 0x000fc60000400000 */
[----:B------:R0:W-:Y:S04]  /*9e00*/  STL [R1+0x54], R2 ;  /* 0x0000540201007387 */ /* 0x0001e80000100800 */
[----:B------:R1:W-:Y:S01]  /*9e10*/  STL [R1+0x50], R24 ;  /* 0x0000501801007387 */ /* 0x0003e20000100800 */
[----:B0-----:R-:W-:-:S03]  /*9e20*/  FMUL R2, R3, R45 ;  /* 0x0000002d03027220 */ /* 0x001fc60000400000 */
[----:B------:R-:W-:Y:S01]  /*9e30*/  STL [R1+0x44], R25 ;  /* 0x0000441901007387 */ /* 0x000fe20000100800 */
[----:B-1----:R-:W-:-:S03]  /*9e40*/  FMUL R24, R3, R44 ;  /* 0x0000002c03187220 */ /* 0x002fc60000400000 */
[----:B------:R0:W-:Y:S04]  /*9e50*/  STL [R1+0x40], R2 ;  /* 0x0000400201007387 */ /* 0x0001e80000100800 */
[----:B------:R-:W-:Y:S01]  /*9e60*/  STL [R1+0x34], R24 ;  /* 0x0000341801007387 */ /* 0x000fe20000100800 */
[----:B0-----:R-:W-:-:S03]  /*9e70*/  FMUL R2, R3, R20 ;  /* 0x0000001403027220 */ /* 0x001fc60000400000 */
[----:B------:R-:W-:Y:S01]  /*9e80*/  STL [R1+0x30], R21 ;  /* 0x0000301501007387 */ /* 0x000fe20000100800 */
[C---:B------:R-:W-:Y:S02]  /*9e90*/  FMUL R20, R3.reuse, R17 ;  /* 0x0000001103147220 */ /* 0x040fe40000400000 */
[----:B------:R-:W-:Y:S01]  /*9ea0*/  FMUL R17, R3, R16 ;  /* 0x0000001003117220 */ /* 0x000fe20000400000 */
[----:B------:R0:W-:Y:S01]  /*9eb0*/  STL [R1+0x24], R2 ;  /* 0x0000240201007387 */ /* 0x0001e20000100800 */
[----:B--2---:R-:W-:-:S03]  /*9ec0*/  @!P3 FMUL R0, R0, 16777216 ;  /* 0x4b8000000000b820 */ /* 0x004fc60000400000 */
[----:B------:R-:W-:Y:S01]  /*9ed0*/  STL [R1+0x20], R20 ;  /* 0x0000201401007387 */ /* 0x000fe20000100800 */
[----:B0-----:R-:W-:-:S03]  /*9ee0*/  FMUL R2, R3, R9 ;  /* 0x0000000903027220 */ /* 0x001fc60000400000 */
[----:B------:R0:W-:Y:S01]  /*9ef0*/  STL [R1+0x14], R17 ;  /* 0x0000141101007387 */ /* 0x0001e20000100800 */
[----:B------:R-:W-:Y:S02]  /*9f00*/  IMAD.MOV.U32 R16, RZ, RZ, R0 ;  /* 0x000000ffff107224 */ /* 0x000fe400078e0000 */
[C---:B------:R-:W-:Y:S01]  /*9f10*/  FMUL R44, R3.reuse, R13 ;  /* 0x0000000d032c7220 */ /* 0x040fe20000400000 */
[----:B0-----:R-:W2:Y:S04]  /*9f20*/  LDL.LU R17, [R1+0x58] ;  /* 0x0000580001117983 */ /* 0x001ea80000300800 */
[----:B------:R0:W-:Y:S04]  /*9f30*/  STL [R1+0x10], R2 ;  /* 0x0000100201007387 */ /* 0x0001e80000100800 */
[----:B------:R-:W2:Y:S04]  /*9f40*/  LDL.LU R25, [R1+0x48] ;  /* 0x0000480001197983 */ /* 0x000ea80000300800 */
[----:B------:R-:W3:Y:S04]  /*9f50*/  LDL.LU R36, [R1+0x6c] ;  /* 0x00006c0001247983 */ /* 0x000ee80000300800 */
[----:B------:R-:W3:Y:S01]  /*9f60*/  LDL.LU R37, [R1+0x5c] ;  /* 0x00005c0001257983 */ /* 0x000ee20000300800 */
[----:B------:R-:W-:-:S03]  /*9f70*/  FMUL R33, R3, R12 ;  /* 0x0000000c03217220 */ /* 0x000fc60000400000 */
[----:B0-----:R-:W3:Y:S01]  /*9f80*/  LDL.LU R2, [R1+0x78] ;  /* 0x0000780001027983 */ /* 0x001ee20000300800 */
[----:B------:R-:W-:-:S03]  /*9f90*/  FMUL R45, R3, R8 ;  /* 0x00000008032d7220 */ /* 0x000fc60000400000 */
[----:B------:R-:W3:Y:S01]  /*9fa0*/  LDL.LU R0, [R1+0x68] ;  /* 0x0000680001007983 */ /* 0x000ee20000300800 */
[----:B------:R-:W-:-:S03]  /*9fb0*/  IMAD.MOV.U32 R9, RZ, RZ, R29 ;  /* 0x000000ffff097224 */ /* 0x000fc600078e001d */
[----:B------:R-:W3:Y:S01]  /*9fc0*/  LDL R60, [R1+0x174] ;  /* 0x00017400013c7983 */ /* 0x000ee20000100800 */
[----:B------:R-:W-:-:S03]  /*9fd0*/  IMAD.MOV.U32 R8, RZ, RZ, R28 ;  /* 0x000000ffff087224 */ /* 0x000fc600078e001c */
[----:B------:R-:W3:Y:S01]  /*9fe0*/  LDL.LU R13, [R1+0xc] ;  /* 0x00000c00010d7983 */ /* 0x000ee20000300800 */
[----:B------:R-:W-:-:S03]  /*9ff0*/  FMUL R29, R3, R58 ;  /* 0x0000003a031d7220 */ /* 0x000fc60000400000 */
[----:B------:R-:W3:Y:S01]  /*a000*/  LDL.LU R12, [R1+0x2c] ;  /* 0x00002c00010c7983 */ /* 0x000ee20000300800 */
[----:B------:R-:W-:-:S03]  /*a010*/  FMUL R28, R3, R57 ;  /* 0x00000039031c7220 */ /* 0x000fc60000400000 */
[----:B------:R-:W3:Y:S01]  /*a020*/  LDL.LU R59, [R1+0x3c] ;  /* 0x00003c00013b7983 */ /* 0x000ee20000300800 */
[----:B------:R-:W-:-:S03]  /*a030*/  FMUL R21, R3, R56 ;  /* 0x0000003803157220 */ /* 0x000fc60000400000 */
[----:B------:R-:W3:Y:S04]  /*a040*/  LDL.LU R58, [R1+0x4c] ;  /* 0x00004c00013a7983 */ /* 0x000ee80000300800 */
[----:B------:R-:W3:Y:S04]  /*a050*/  LDL.LU R57, [R1+0x18] ;  /* 0x0000180001397983 */ /* 0x000ee80000300800 */
[----:B------:R-:W3:Y:S01]  /*a060*/  LDL.LU R56, [R1+0x8] ;  /* 0x0000080001387983 */ /* 0x000ee20000300800 */
[----:B------:R-:W-:Y:S02]  /*a070*/  @P2 FMUL R14, R14, 0.25 ;  /* 0x3e8000000e0e2820 */ /* 0x000fe40000400000 */
[----:B------:R-:W-:-:S02]  /*a080*/  @P2 FMUL R6, R6, 0.25 ;  /* 0x3e80000006062820 */ /* 0x000fc40000400000 */
[----:B------:R-:W-:Y:S02]  /*a090*/  @P2 FMUL R5, R5, 0.25 ;  /* 0x3e80000005052820 */ /* 0x000fe40000400000 */
[----:B------:R-:W-:Y:S02]  /*a0a0*/  @!P3 FMUL R14, R14, 16777216 ;  /* 0x4b8000000e0eb820 */ /* 0x000fe40000400000 */
[----:B------:R-:W-:Y:S02]  /*a0b0*/  @!P3 FMUL R6, R6, 16777216 ;  /* 0x4b8000000606b820 */ /* 0x000fe40000400000 */
[----:B------:R-:W-:Y:S02]  /*a0c0*/  @!P3 FMUL R5, R5, 16777216 ;  /* 0x4b8000000505b820 */ /* 0x000fe40000400000 */
[----:B------:R-:W-:Y:S02]  /*a0d0*/  @P2 FMUL R4, R4, 0.25 ;  /* 0x3e80000004042820 */ /* 0x000fe40000400000 */
[----:B------:R-:W-:-:S02]  /*a0e0*/  @P2 FMUL R19, R19, 0.25 ;  /* 0x3e80000013132820 */ /* 0x000fc40000400000 */
[----:B------:R-:W-:Y:S02]  /*a0f0*/  FMUL R24, R3, R14 ;  /* 0x0000000e03187220 */ /* 0x000fe40000400000 */
[----:B------:R-:W-:Y:S02]  /*a100*/  @P2 FMUL R61, R61, 0.25 ;  /* 0x3e8000003d3d2820 */ /* 0x000fe40000400000 */
[----:B------:R-:W-:Y:S02]  /*a110*/  @P2 FMUL R55, R55, 0.25 ;  /* 0x3e80000037372820 */ /* 0x000fe40000400000 */
[----:B------:R-:W-:Y:S02]  /*a120*/  @P2 FMUL R54, R54, 0.25 ;  /* 0x3e80000036362820 */ /* 0x000fe40000400000 */
[----:B------:R-:W-:Y:S02]  /*a130*/  @P2 FMUL R53, R53, 0.25 ;  /* 0x3e80000035352820 */ /* 0x000fe40000400000 */
[----:B------:R-:W-:-:S02]  /*a140*/  @P2 FMUL R52, R52, 0.25 ;  /* 0x3e80000034342820 */ /* 0x000fc40000400000 */
[----:B------:R-:W-:Y:S02]  /*a150*/  @P2 FMUL R51, R51, 0.25 ;  /* 0x3e80000033332820 */ /* 0x000fe40000400000 */
        /* <DEDUP_REMOVED lines=24> */
[C---:B------:R-:W-:Y:S02]  /*a2e0*/  FMUL R14, R3.reuse, R6 ;  /* 0x00000006030e7220 */ /* 0x040fe40000400000 */
[----:B------:R-:W-:Y:S01]  /*a2f0*/  FMUL R6, R3, R5 ;  /* 0x0000000503067220 */ /* 0x000fe20000400000 */
[----:B------:R-:W-:Y:S01]  /*a300*/  MOV R5, R9 ;  /* 0x0000000900057202 */ /* 0x000fe20000000f00 */
        /* <DEDUP_REMOVED lines=34> */
[C---:B------:R-:W-:Y:S02]  /*a530*/  FMUL R4, R3.reuse, R5 ;  /* 0x0000000503047220 */ /* 0x040fe40000400000 */
[C---:B------:R-:W-:Y:S02]  /*a540*/  FMUL R61, R3.reuse, R61 ;  /* 0x0000003d033d7220 */ /* 0x040fe40000400000 */
[C---:B------:R-:W-:Y:S02]  /*a550*/  FMUL R55, R3.reuse, R55 ;  /* 0x0000003703377220 */ /* 0x040fe40000400000 */
[C---:B------:R-:W-:Y:S02]  /*a560*/  FMUL R54, R3.reuse, R54 ;  /* 0x0000003603367220 */ /* 0x040fe40000400000 */
        /* <DEDUP_REMOVED lines=23> */
[C---:B------:R-:W-:Y:S01]  /*a6e0*/  FMUL R15, R3.reuse, R15 ;  /* 0x0000000f030f7220 */ /* 0x040fe20000400000 */
[----:B------:R-:W4:Y:S01]  /*a6f0*/  LDL.LU R18, [R1+0x88] ;  /* 0x0000880001127983 */ /* 0x000f220000300800 */
[----:B------:R-:W-:-:S02]  /*a700*/  FMUL R11, R3, R11 ;  /* 0x0000000b030b7220 */ /* 0x000fc40000400000 */
[C---:B------:R-:W-:Y:S02]  /*a710*/  FMUL R10, R3.reuse, R10 ;  /* 0x0000000a030a7220 */ /* 0x040fe40000400000 */
[C---:B------:R-:W-:Y:S02]  /*a720*/  FMUL R7, R3.reuse, R7 ;  /* 0x0000000703077220 */ /* 0x040fe40000400000 */
[C---:B------:R-:W-:Y:S02]  /*a730*/  FMUL R8, R3.reuse, R8 ;  /* 0x0000000803087220 */ /* 0x040fe40000400000 */
[----:B------:R-:W-:-:S05]  /*a740*/  FMUL R16, R3, R16 ;  /* 0x0000001003107220 */ /* 0x000fca0000400000 */
[----:B------:R-:W-:Y:S02]  /*a750*/  F2FP.BF16.PACK_AB R4, R4, R16 ;  /* 0x000000100404723e */ /* 0x000fe400000010ff */
[----:B------:R-:W-:Y:S02]  /*a760*/  F2FP.BF16.PACK_AB R6, R7, R6 ;  /* 0x000000060706723e */ /* 0x000fe400000010ff */
[----:B------:R-:W-:Y:S02]  /*a770*/  F2FP.BF16.PACK_AB R10, R10, R14 ;  /* 0x0000000e0a0a723e */ /* 0x000fe400000010ff */
[----:B--2---:R-:W-:Y:S01]  /*a780*/  F2FP.BF16.PACK_AB R16, R17, R25 ;  /* 0x000000191110723e */ /* 0x004fe200000010ff */
[C---:B---3--:R-:W-:Y:S02]  /*a790*/  FMUL R13, R3.reuse, R13 ;  /* 0x0000000d030d7220 */ /* 0x048fe40000400000 */
[----:B------:R-:W-:-:S03]  /*a7a0*/  FMUL R12, R3, R12 ;  /* 0x0000000c030c7220 */ /* 0x000fc60000400000 */
[----:B------:R-:W-:Y:S02]  /*a7b0*/  F2FP.BF16.PACK_AB R9, R9, R13 ;  /* 0x0000000d0909723e */ /* 0x000fe400000010ff */
[----:B------:R-:W-:Y:S01]  /*a7c0*/  F2FP.BF16.PACK_AB R8, R8, R12 ;  /* 0x0000000c0808723e */ /* 0x000fe200000010ff */
[C---:B------:R-:W-:Y:S02]  /*a7d0*/  FMUL R5, R3.reuse, R56 ;  /* 0x0000003803057220 */ /* 0x040fe40000400000 */
[----:B------:R-:W-:Y:S01]  /*a7e0*/  FMUL R3, R3, R57 ;  /* 0x0000003903037220 */ /* 0x000fe20000400000 */
[----:B------:R-:W-:-:S04]  /*a7f0*/  F2FP.BF16.PACK_AB R12, R58, R59 ;  /* 0x0000003b3a0c723e */ /* 0x000fc800000010ff */
[----:B------:R-:W-:Y:S02]  /*a800*/  F2FP.BF16.PACK_AB R5, R5, R3 ;  /* 0x000000030505723e */ /* 0x000fe400000010ff */
[----:B------:R-:W2:Y:S04]  /*a810*/  LDL.LU R3, [R1+0xa8] ;  /* 0x0000a80001037983 */ /* 0x000ea80000300800 */
[----:B------:R-:W3:Y:S01]  /*a820*/  LDL.LU R56, [R1+0x17c] ;  /* 0x00017c0001387983 */ /* 0x000ee20000300800 */
[----:B------:R-:W-:-:S03]  /*a830*/  F2FP.BF16.PACK_AB R13, R36, R37 ;  /* 0x00000025240d723e */ /* 0x000fc600000010ff */
[----:B------:R-:W2:Y:S04]  /*a840*/  LDL.LU R57, [R1+0x190] ;  /* 0x0001900001397983 */ /* 0x000ea80000300800 */
[----:B------:R-:W2:Y:S01]  /*a850*/  LDL.LU R58, [R1+0x188] ;  /* 0x00018800013a7983 */ /* 0x000ea20000300800 */
[----:B------:R-:W-:-:S03]  /*a860*/  F2FP.BF16.PACK_AB R17, R2, R0 ;  /* 0x000000000211723e */ /* 0x000fc600000010ff */
[----:B------:R-:W2:Y:S04]  /*a870*/  LDL.LU R59, [R1+0x194] ;  /* 0x00019400013b7983 */ /* 0x000ea80000300800 */
[----:B------:R-:W2:Y:S01]  /*a880*/  LDL.LU R25, [R1+0x18c] ;  /* 0x00018c0001197983 */ /* 0x000ea20000300800 */
[----:B------:R-:W-:-:S03]  /*a890*/  ISETP.GE.U32.AND P3, PT, R60, 0x7f800000, PT ;  /* 0x7f8000003c00780c */ /* 0x000fc60003f66070 */
[----:B------:R-:W2:Y:S04]  /*a8a0*/  LDL.LU R36, [R1+0x1a0] ;  /* 0x0001a00001247983 */ /* 0x000ea80000300800 */
[----:B------:R-:W2:Y:S04]  /*a8b0*/  LDL.LU R37, [R1+0x198] ;  /* 0x0001980001257983 */ /* 0x000ea80000300800 */
[----:B------:R-:W2:Y:S04]  /*a8c0*/  LDL.LU R2, [R1+0x1a4] ;  /* 0x0001a40001027983 */ /* 0x000ea80000300800 */
[----:B------:R-:W2:Y:S04]  /*a8d0*/  LDL.LU R0, [R1+0x19c] ;  /* 0x00019c0001007983 */ /* 0x000ea80000300800 */
[----:B------:R-:W2:Y:S04]  /*a8e0*/  LDL.LU R60, [R1+0x2b4] ;  /* 0x0002b400013c7983 */ /* 0x000ea80000300800 */
[----:B------:R-:W4:Y:S04]  /*a8f0*/  LDL.LU R7, [R1+0x98] ;  /* 0x0000980001077983 */ /* 0x000f280000300800 */
[----:B------:R-:W2:Y:S01]  /*a900*/  LDL.LU R14, [R1+0x7c] ;  /* 0x00007c00010e7983 */ /* 0x000ea20000300800 */
[----:B----4-:R-:W-:-:S02]  /*a910*/  F2FP.BF16.PACK_AB R18, R7, R18 ;  /* 0x000000120712723e */ /* 0x010fc400000010ff */
[----:B------:R-:W-:Y:S02]  /*a920*/  F2FP.BF16.PACK_AB R7, R15, R11 ;  /* 0x0000000b0f07723e */ /* 0x000fe400000010ff */
[----:B--2---:R-:W-:Y:S02]  /*a930*/  F2FP.BF16.PACK_AB R14, R60, R14 ;  /* 0x0000000e3c0e723e */ /* 0x004fe400000010ff */
[----:B------:R-:W2:Y:S04]  /*a940*/  LDL.LU R60, [R1+0x2b0] ;  /* 0x0002b000013c7983 */ /* 0x000ea80000300800 */
[----:B------:R-:W2:Y:S01]  /*a950*/  LDL.LU R15, [R1+0x9c] ;  /* 0x00009c00010f7983 */ /* 0x000ea20000300800 */
[----:B------:R-:W-:-:S03]  /*a960*/  F2FP.BF16.PACK_AB R11, R19, R24 ;  /* 0x00000018130b723e */ /* 0x000fc600000010ff */
[----:B------:R-:W4:Y:S04]  /*a970*/  LDL.LU R19, [R1+0xb8] ;  /* 0x0000b80001137983 */ /* 0x000f280000300800 */
[----:B------:R-:W3:Y:S01]  /*a980*/  LDL.LU R24, [R1+0x184] ;  /* 0x0001840001187983 */ /* 0x000ee20000300800 */
[----:B--2---:R-:W-:-:S03]  /*a990*/  F2FP.BF16.PACK_AB R15, R60, R15 ;  /* 0x0000000f3c0f723e */ /* 0x004fc600000010ff */
[----:B------:R-:W2:Y:S04]  /*a9a0*/  LDL.LU R60, [R1+0x2ac] ;  /* 0x0002ac00013c7983 */ /* 0x000ea80000300800 */
[----:B--2---:R0:W-:Y:S04]  /*a9b0*/  STS.128 [R60], R4 ;  /* 0x000000043c007388 */ /* 0x0041e80000000c00 */
[----:B------:R1:W-:Y:S04]  /*a9c0*/  STS.128 [R60+0x1000], R8 ;  /* 0x001000083c007388 */ /* 0x0003e80000000c00 */
[----:B0-----:R0:W2:Y:S04]  /*a9d0*/  LDL R4, [R1+0x228] ;  /* 0x0002280001047983 */ /* 0x0010a80000100800 */
[----:B------:R-:W2:Y:S04]  /*a9e0*/  LDL.LU R5, [R1+0xc8] ;  /* 0x0000c80001057983 */ /* 0x000ea80000300800 */
[----:B------:R-:W2:Y:S04]  /*a9f0*/  LDL.LU R6, [R1+0x180] ;  /* 0x0001800001067983 */ /* 0x000ea80000300800 */
[----:B------:R-:W2:Y:S04]  /*aa00*/  LDL.LU R7, [R1+0x178] ;  /* 0x0001780001077983 */ /* 0x000ea80000300800 */
[----:B-1----:R-:W2:Y:S01]  /*aa10*/  LDL.LU R8, [R1+0x174] ;  /* 0x0001740001087983 */ /* 0x002ea20000300800 */
[----:B----4-:R-:W-:Y:S01]  /*aa20*/  F2FP.BF16.PACK_AB R19, R19, R3 ;  /* 0x000000031313723e */ /* 0x010fe200000010ff */
[----:B------:R-:W-:-:S02]  /*aa30*/  @P3 IMAD.MOV.U32 R3, RZ, RZ, 0x7f800000 ;  /* 0x7f800000ff033424 */ /* 0x000fc400078e00ff */
[----:B------:R-:W4:Y:S04]  /*aa40*/  LDL.LU R9, [R1+0xcc] ;  /* 0x0000cc0001097983 */ /* 0x000f280000300800 */
[----:B------:R-:W4:Y:S04]  /*aa50*/  LDL.LU R10, [R1+0xbc] ;  /* 0x0000bc00010a7983 */ /* 0x000f280000300800 */
[----:B------:R-:W3:Y:S04]  /*aa60*/  LDL.LU R11, [R1+0xd8] ;  /* 0x0000d800010b7983 */ /* 0x000ee80000300800 */
[----:B------:R-:W-:Y:S01]  /*aa70*/  STS.128 [R60+0x80], R12 ;  /* 0x0000800c3c007388 */ /* 0x000fe20000000c00 */
[----:B--2---:R-:W-:-:S05]  /*aa80*/  @P3 FFMA.FTZ R4, R8, R3, +INF ;  /* 0x7f80000008043423 */ /* 0x004fca0000010003 */
[----:B------:R1:W-:Y:S02]  /*aa90*/  @P3 STL [R1+0x228], R4 ;  /* 0x0002280401003387 */ /* 0x0003e40000100800 */
[----:B-1----:R-:W-:Y:S02]  /*aaa0*/  F2FP.BF16.PACK_AB R4, R23, R20 ;  /* 0x000000141704723e */ /* 0x002fe400000010ff */
[----:B------:R-:W2:Y:S04]  /*aab0*/  LDL R23, [R1+0x108] ;  /* 0x0001080001177983 */ /* 0x000ea80000100800 */
[----:B------:R3:W-:Y:S01]  /*aac0*/  STS.128 [R60+0x1080], R16 ;  /* 0x001080103c007388 */ /* 0x0007e20000000c00 */
[----:B----4-:R-:W-:Y:S02]  /*aad0*/  F2FP.BF16.PACK_AB R12, R9, R10 ;  /* 0x0000000a090c723e */ /* 0x010fe400000010ff */
[----:B------:R-:W-:-:S02]  /*aae0*/  F2FP.BF16.PACK_AB R13, R6, R7 ;  /* 0x00000007060d723e */ /* 0x000fc400000010ff */
[----:B------:R-:W-:Y:S02]  /*aaf0*/  F2FP.BF16.PACK_AB R6, R39, R35 ;  /* 0x000000232706723e */ /* 0x000fe400000010ff */
[----:B------:R-:W-:Y:S02]  /*ab00*/  F2FP.BF16.PACK_AB R10, R40, R38 ;  /* 0x00000026280a723e */ /* 0x000fe400000010ff */
[----:B------:R-:W-:Y:S01]  /*ab10*/  F2FP.BF16.PACK_AB R15, R36, R37 ;  /* 0x00000025240f723e */ /* 0x000fe200000010ff */
[----:B------:R-:W-:Y:S01]  /*ab20*/  BAR.SYNC.DEFER_BLOCKING 0x0 ;  /* 0x0000000000007b1d */ /* 0x000fe20000010000 */
[----:B------:R-:W-:Y:S02]  /*ab30*/  FSETP.NEU.AND P2, PT, R8, RZ, PT ;  /* 0x000000ff0800720b */ /* 0x000fe40003f4d000 */
[----:B------:R-:W-:Y:S02]  /*ab40*/  F2FP.BF16.PACK_AB R8, R26, R22 ;  /* 0x000000161a08723e */ /* 0x000fe400000010ff */
[----:B------:R-:W-:-:S02]  /*ab50*/  F2FP.BF16.PACK_AB R14, R57, R58 ;  /* 0x0000003a390e723e */ /* 0x000fc400000010ff */
[----:B---3--:R-:W-:Y:S02]  /*ab60*/  F2FP.BF16.PACK_AB R17, R24, R56 ;  /* 0x000000381811723e */ /* 0x008fe400000010ff */
[----:B------:R-:W-:Y:S01]  /*ab70*/  F2FP.BF16.PACK_AB R18, R59, R25 ;  /* 0x000000193b12723e */ /* 0x000fe200000010ff */
[----:B------:R-:W3:Y:S01]  /*ab80*/  LDL.LU R24, [R1+0x1ac] ;  /* 0x0001ac0001187983 */ /* 0x000ee20000300800 */
[----:B------:R-:W-:Y:S02]  /*ab90*/  F2FP.BF16.PACK_AB R16, R11, R5 ;  /* 0x000000050b10723e */ /* 0x000fe400000010ff */
[----:B------:R-:W-:Y:S02]  /*aba0*/  F2FP.BF16.PACK_AB R11, R46, R42 ;  /* 0x0000002a2e0b723e */ /* 0x000fe400000010ff */
[----:B------:R-:W2:Y:S01]  /*abb0*/  LDL.LU R46, [R1+0x1c4] ;  /* 0x0001c400012e7983 */ /* 0x000ea20000300800 */
[----:B------:R-:W-:-:S03]  /*abc0*/  F2FP.BF16.PACK_AB R9, R34, R30 ;  /* 0x0000001e2209723e */ /* 0x000fc600000010ff */
[----:B------:R-:W2:Y:S04]  /*abd0*/  LDL.LU R25, [R1+0x1bc] ;  /* 0x0001bc0001197983 */ /* 0x000ea80000300800 */
[----:B------:R-:W3:Y:S01]  /*abe0*/  LDL.LU R35, [R1+0x1d0] ;  /* 0x0001d00001237983 */ /* 0x000ee20000300800 */
[----:B------:R-:W-:-:S03]  /*abf0*/  F2FP.BF16.PACK_AB R5, R31, R27 ;  /* 0x0000001b1f05723e */ /* 0x000fc600000010ff */
[----:B------:R-:W3:Y:S04]  /*ac00*/  LDL.LU R30, [R1+0x1c8] ;  /* 0x0001c800011e7983 */ /* 0x000ee80000300800 */
[----:B------:R-:W3:Y:S04]  /*ac10*/  LDL.LU R34, [R1+0x1d4] ;  /* 0x0001d40001227983 */ /* 0x000ee80000300800 */
[----:B------:R-:W3:Y:S01]  /*ac20*/  LDL.LU R26, [R1+0x1cc] ;  /* 0x0001cc00011a7983 */ /* 0x000ee20000300800 */
[----:B------:R-:W-:Y:S02]  /*ac30*/  F2FP.BF16.PACK_AB R7, R43, R41 ;  /* 0x000000292b07723e */ /* 0x000fe400000010ff */
[----:B------:R-:W-:Y:S01]  /*ac40*/  F2FP.BF16.PACK_AB R19, R2, R0 ;  /* 0x000000000213723e */ /* 0x000fe200000010ff */
[----:B--2---:R-:W1:Y:S01]  /*ac50*/  LDS.128 R36, [R23] ;  /* 0x0000000017247984 */ /* 0x004e620000000c00 */
[----:B------:R-:W-:-:S05]  /*ac60*/  LOP3.LUT R22, R23, 0x20, RZ, 0x3c, !PT ;  /* 0x0000002017167812 */ /* 0x000fca00078e3cff */
[----:B------:R-:W2:Y:S01]  /*ac70*/  LDS.128 R56, [R22] ;  /* 0x0000000016387984 */ /* 0x000ea20000000c00 */
[C---:B------:R-:W-:Y:S02]  /*ac80*/  LOP3.LUT R20, R23.reuse, 0x40, RZ, 0x3c, !PT ;  /* 0x0000004017147812 */ /* 0x040fe400078e3cff */
[----:B------:R-:W-:Y:S01]  /*ac90*/  LOP3.LUT R3, R23, 0x60, RZ, 0x3c, !PT ;  /* 0x0000006017037812 */ /* 0x000fe200078e3cff */
[----:B------:R-:W-:Y:S04]  /*aca0*/  STL [R1+0x110], R22 ;  /* 0x0001101601007387 */ /* 0x000fe80000100800 */
[----:B------:R-:W4:Y:S04]  /*acb0*/  LDL.LU R27, [R1+0x1e0] ;  /* 0x0001e000011b7983 */ /* 0x000f280000300800 */
[----:B------:R-:W4:Y:S04]  /*acc0*/  LDL.LU R31, [R1+0x1d8] ;  /* 0x0001d800011f7983 */ /* 0x000f280000300800 */
[----:B------:R-:W0:Y:S04]  /*acd0*/  LDS.128 R40, [R20] ;  /* 0x0000000014287984 */ /* 0x000e280000000c00 */
[----:B-1----:R-:W-:Y:S04]  /*ace0*/  STL.64 [R1], R36 ;  /* 0x0000002401007387 */ /* 0x002fe80000100a00 */
[----:B------:R-:W-:Y:S04]  /*acf0*/  STL.64 [R1+0x8], R38 ;  /* 0x0000082601007387 */ /* 0x000fe80000100a00 */
[----:B------:R-:W1:Y:S04]  /*ad00*/  LDS.128 R36, [R3] ;  /* 0x0000000003247984 */ /* 0x000e680000000c00 */
[----:B------:R-:W-:Y:S06]  /*ad10*/  BAR.SYNC.DEFER_BLOCKING 0x0 ;  /* 0x0000000000007b1d */ /* 0x000fec0000010000 */
[----:B------:R-:W4:Y:S04]  /*ad20*/  LDL.LU R2, [R1+0x1e4] ;  /* 0x0001e40001027983 */ /* 0x000f280000300800 */
[----:B------:R-:W4:Y:S04]  /*ad30*/  LDL.LU R0, [R1+0x1dc] ;  /* 0x0001dc0001007983 */ /* 0x000f280000300800 */
[----:B------:R-:W-:Y:S04]  /*ad40*/  STL [R1+0x114], R20 ;  /* 0x0001141401007387 */ /* 0x000fe80000100800 */
[----:B------:R-:W-:Y:S04]  /*ad50*/  STL [R1+0x118], R3 ;  /* 0x0001180301007387 */ /* 0x000fe80000100800 */
[----:B--2---:R2:W-:Y:S04]  /*ad60*/  STL [R1+0x2a8], R59 ;  /* 0x0002a83b01007387 */ /* 0x0045e80000100800 */
[----:B------:R0:W-:Y:S04]  /*ad70*/  STS.128 [R60], R4 ;  /* 0x000000043c007388 */ /* 0x0001e80000000c00 */
[----:B--2---:R-:W2:Y:S04]  /*ad80*/  LDL.LU R59, [R1+0x1b8] ;  /* 0x0001b800013b7983 */ /* 0x004ea80000300800 */
[----:B0-----:R-:W2:Y:S04]  /*ad90*/  LDL.LU R5, [R1+0x1a8] ;  /* 0x0001a80001057983 */ /* 0x001ea80000300800 */
[----:B------:R-:W2:Y:S04]  /*ada0*/  LDL.LU R6, [R1+0x1b4] ;  /* 0x0001b40001067983 */ /* 0x000ea80000300800 */
[----:B------:R-:W2:Y:S04]  /*adb0*/  LDL.LU R7, [R1+0x1c0] ;  /* 0x0001c00001077983 */ /* 0x000ea80000300800 */
[----:B------:R0:W-:Y:S04]  /*adc0*/  STS.128 [R60+0x1000], R8 ;  /* 0x001000083c007388 */ /* 0x0001e80000000c00 */
[----:B0-----:R-:W2:Y:S04]  /*add0*/  LDL.LU R11, [R1+0x1b0] ;  /* 0x0001b000010b7983 */ /* 0x001ea80000300800 */
[----:B------:R-:W-:Y:S04]  /*ade0*/  STS.128 [R60+0x80], R12 ;  /* 0x0000800c3c007388 */ /* 0x000fe80000000c00 */
[----:B------:R0:W-:Y:S04]  /*adf0*/  STS.128 [R60+0x1080], R16 ;  /* 0x001080103c007388 */ /* 0x0001e80000000c00 */
[----:B------:R-:W-:Y:S01]  /*ae00*/  BAR.SYNC.DEFER_BLOCKING 0x0 ;  /* 0x0000000000007b1d */ /* 0x000fe20000010000 */
[----:B---3--:R-:W-:-:S02]  /*ae10*/  F2FP.BF16.PACK_AB R26, R34, R26 ;  /* 0x0000001a221a723e */ /* 0x008fc400000010ff */
[----:B------:R-:W-:Y:S02]  /*ae20*/  F2FP.BF16.PACK_AB R10, R29, R21 ;  /* 0x000000151d0a723e */ /* 0x000fe400000010ff */
[----:B0-----:R-:W-:Y:S01]  /*ae30*/  F2FP.BF16.PACK_AB R18, R35, R30 ;  /* 0x0000001e2312723e */ /* 0x001fe200000010ff */
[----:B------:R-:W0:Y:S01]  /*ae40*/  LDS.128 R12, [R23] ;  /* 0x00000000170c7984 */ /* 0x000e220000000c00 */
[----:B------:R-:W-:Y:S02]  /*ae50*/  F2FP.BF16.PACK_AB R4, R49, R47 ;  /* 0x0000002f3104723e */ /* 0x000fe400000010ff */
[----:B------:R-:W-:Y:S01]  /*ae60*/  F2FP.BF16.PACK_AB R25, R46, R25 ;  /* 0x000000192e19723e */ /* 0x000fe200000010ff */
[----:B------:R-:W3:Y:S01]  /*ae70*/  LDL.LU R49, [R1+0x30] ;  /* 0x0000300001317983 */ /* 0x000ee20000300800 */
[----:B------:R-:W-:-:S03]  /*ae80*/  F2FP.BF16.PACK_AB R8, R50, R48 ;  /* 0x000000303208723e */ /* 0x000fc600000010ff */
[----:B------:R-:W3:Y:S04]  /*ae90*/  LDL.LU R46, [R1+0x44] ;  /* 0x00004400012e7983 */ /* 0x000ee80000300800 */
[----:B------:R-:W3:Y:S04]  /*aea0*/  LDL.LU R50, [R1+0x50] ;  /* 0x0000500001327983 */ /* 0x000ee80000300800 */
[----:B------:R-:W3:Y:S01]  /*aeb0*/  LDL.LU R47, [R1+0x64] ;  /* 0x00006400012f7983 */ /* 0x000ee20000300800 */
[----:B------:R-:W-:Y:S02]  /*aec0*/  F2FP.BF16.PACK_AB R9, R54, R52 ;  /* 0x000000343609723e */ /* 0x000fe400000010ff */
[----:B----4-:R-:W-:-:S02]  /*aed0*/  F2FP.BF16.PACK_AB R19, R27, R31 ;  /* 0x0000001f1b13723e */ /* 0x010fc400000010ff */
[----:B------:R-:W-:Y:S02]  /*aee0*/  F2FP.BF16.PACK_AB R27, R2, R0 ;  /* 0x00000000021b723e */ /* 0x000fe400000010ff */
[----:B--2---:R-:W-:Y:S02]  /*aef0*/  F2FP.BF16.PACK_AB R24, R6, R24 ;  /* 0x000000180618723e */ /* 0x004fe400000010ff */
[----:B------:R-:W-:Y:S02]  /*af00*/  F2FP.BF16.PACK_AB R6, R28, R55 ;  /* 0x000000371c06723e */ /* 0x000fe400000010ff */
[----:B------:R-:W-:Y:S01]  /*af10*/  F2FP.BF16.PACK_AB R17, R7, R59 ;  /* 0x0000003b0711723e */ /* 0x000fe200000010ff */
[----:B------:R-:W-:Y:S01]  /*af20*/  LDS.128 R28, [R3] ;  /* 0x00000000031c7984 */ /* 0x000fe20000000c00 */
[----:B------:R-:W-:-:S03]  /*af30*/  F2FP.BF16.PACK_AB R7, R33, R32 ;  /* 0x000000202107723e */ /* 0x000fc600000010ff */
[----:B------:R-:W2:Y:S04]  /*af40*/  LDS.128 R32, [R22] ;  /* 0x0000000016207984 */ /* 0x000ea80000000c00 */
[----:B------:R-:W4:Y:S04]  /*af50*/  LDS.128 R20, [R20] ;  /* 0x0000000014147984 */ /* 0x000f280000000c00 */
[----:B------:R-:W-:Y:S01]  /*af60*/  BAR.SYNC.DEFER_BLOCKING 0x0 ;  /* 0x0000000000007b1d */ /* 0x000fe20000010000 */
[----:B------:R-:W-:Y:S02]  /*af70*/  F2FP.BF16.PACK_AB R16, R11, R5 ;  /* 0x000000050b10723e */ /* 0x000fe400000010ff */
[----:B------:R-:W-:-:S03]  /*af80*/  F2FP.BF16.PACK_AB R5, R53, R51 ;  /* 0x000000333505723e */ /* 0x000fc600000010ff */
[----:B------:R-:W2:Y:S01]  /*af90*/  LDL.LU R51, [R1+0x70] ;  /* 0x0000700001337983 */ /* 0x000ea20000300800 */
[----:B------:R-:W-:-:S03]  /*afa0*/  F2FP.BF16.PACK_AB R11, R44, R61 ;  /* 0x0000003d2c0b723e */ /* 0x000fc600000010ff */
[----:B------:R-:W2:Y:S04]  /*afb0*/  LDL.LU R44, [R1+0x14] ;  /* 0x00001400012c7983 */ /* 0x000ea80000300800 */
        /* <DEDUP_REMOVED lines=9> */
[----:B------:R0:W-:Y:S04]  /*b050*/  STS.128 [R60], R4 ;  /* 0x000000043c007388 */ /* 0x0001e80000000c00 */
[----:B------:R1:W-:Y:S04]  /*b060*/  STS.128 [R60+0x1000], R8 ;  /* 0x001000083c007388 */ /* 0x0003e80000000c00 */
[----:B------:R1:W-:Y:S04]  /*b070*/  STS.128 [R60+0x80], R16 ;  /* 0x000080103c007388 */ /* 0x0003e80000000c00 */
[----:B0-----:R-:W3:Y:S04]  /*b080*/  LDL.LU R4, [R1+0x60] ;  /* 0x0000600001047983 */ /* 0x001ee80000300800 */
[----:B------:R-:W4:Y:S04]  /*b090*/  LDL.LU R5, [R1+0x74] ;  /* 0x0000740001057983 */ /* 0x000f280000300800 */
[----:B------:R-:W4:Y:S04]  /*b0a0*/  LDL.LU R6, [R1+0x80] ;  /* 0x0000800001067983 */ /* 0x000f280000300800 */
[----:B------:R-:W4:Y:S04]  /*b0b0*/  LDL R7, [R1+0x108] ;  /* 0x0001080001077983 */ /* 0x000f280000100800 */
[----:B-1----:R-:W4:Y:S04]  /*b0c0*/  LDL.LU R8, [R1+0x24] ;  /* 0x0000240001087983 */ /* 0x002f280000300800 */
[----:B------:R-:W4:Y:S04]  /*b0d0*/  LDL.LU R9, [R1+0x40] ;  /* 0x0000400001097983 */ /* 0x000f280000300800 */
[----:B------:R-:W4:Y:S04]  /*b0e0*/  LDL.LU R10, [R1+0x54] ;  /* 0x00005400010a7983 */ /* 0x000f280000300800 */
[----:B------:R-:W4:Y:S04]  /*b0f0*/  LDL R11, [R1+0x110] ;  /* 0x00011000010b7983 */ /* 0x000f280000100800 */
[----:B------:R-:W4:Y:S04]  /*b100*/  LDL.LU R17, [R1+0x20] ;  /* 0x0000200001117983 */ /* 0x000f280000300800 */
[----:B------:R-:W4:Y:S04]  /*b110*/  LDL.LU R18, [R1+0x34] ;  /* 0x0000340001127983 */ /* 0x000f280000300800 */
[----:B------:R-:W4:Y:S04]  /*b120*/  LDL R19, [R1+0x114] ;  /* 0x0001140001137983 */ /* 0x000f280000100800 */
[----:B------:R-:W-:Y:S04]  /*b130*/  STS.128 [R60+0x1080], R24 ;  /* 0x001080183c007388 */ /* 0x000fe80000000c00 */
[----:B------:R-:W-:Y:S01]  /*b140*/  BAR.SYNC.DEFER_BLOCKING 0x0 ;  /* 0x0000000000007b1d */ /* 0x000fe20000010000 */
[----:B--2---:R-:W-:-:S02]  /*b150*/  F2FP.BF16.PACK_AB R44, R44, R45 ;  /* 0x0000002d2c2c723e */ /* 0x004fc400000010ff */
[----:B---3--:R-:W-:Y:S02]  /*b160*/  F2FP.BF16.PACK_AB R50, R4, R50 ;  /* 0x000000320432723e */ /* 0x008fe400000010ff */
[----:B----4-:R-:W-:Y:S02]  /*b170*/  F2FP.BF16.PACK_AB R47, R5, R47 ;  /* 0x0000002f052f723e */ /* 0x010fe400000010ff */
[----:B------:R-:W-:Y:S02]  /*b180*/  F2FP.BF16.PACK_AB R51, R6, R51 ;  /* 0x000000330633723e */ /* 0x000fe400000010ff */
[----:B------:R-:W0:Y:S01]  /*b190*/  LDS.128 R4, [R7] ;  /* 0x0000000007047984 */ /* 0x000e220000000c00 */
[----:B------:R-:W-:Y:S02]  /*b1a0*/  F2FP.BF16.PACK_AB R49, R9, R49 ;  /* 0x000000310931723e */ /* 0x000fe400000010ff */
[----:B------:R-:W-:Y:S02]  /*b1b0*/  F2FP.BF16.PACK_AB R46, R10, R46 ;  /* 0x0000002e0a2e723e */ /* 0x000fe400000010ff */
[----:B------:R-:W-:-:S02]  /*b1c0*/  F2FP.BF16.PACK_AB R48, R17, R48 ;  /* 0x000000301130723e */ /* 0x000fc400000010ff */
[----:B------:R-:W-:Y:S02]  /*b1d0*/  F2FP.BF16.PACK_AB R45, R18, R8 ;  /* 0x00000008122d723e */ /* 0x000fe400000010ff */
[----:B------:R-:W1:Y:S04]  /*b1e0*/  LDS.128 R8, [R11] ;  /* 0x000000000b087984 */ /* 0x000e680000000c00 */
[----:B------:R-:W2:Y:S04]  /*b1f0*/  LDS.128 R24, [R19] ;  /* 0x0000000013187984 */ /* 0x000ea80000000c00 */
[----:B------:R-:W3:Y:S04]  /*b200*/  LDS.128 R16, [R3] ;  /* 0x0000000003107984 */ /* 0x000ee80000000c00 */
[----:B------:R-:W-:Y:S06]  /*b210*/  BAR.SYNC.DEFER_BLOCKING 0x0 ;  /* 0x0000000000007b1d */ /* 0x000fec0000010000 */
[----:B------:R4:W-:Y:S04]  /*b220*/  STS.128 [R60], R44 ;  /* 0x0000002c3c007388 */ /* 0x0009e80000000c00 */
[----:B------:R0:W-:Y:S04]  /*b230*/  STS.128 [R60+0x1000], R48 ;  /* 0x001000303c007388 */ /* 0x0001e80000000c00 */
[----:B----4-:R-:W4:Y:S04]  /*b240*/  LDL.LU R44, [R1+0x1ec] ;  /* 0x0001ec00012c7983 */ /* 0x010f280000300800 */
[----:B------:R-:W2:Y:S04]  /*b250*/  LDL.LU R45, [R1+0x1fc] ;  /* 0x0001fc00012d7983 */ /* 0x000ea80000300800 */
[----:B------:R-:W2:Y:S04]  /*b260*/  LDL.LU R46, [R1+0x210] ;  /* 0x00021000012e7983 */ /* 0x000ea80000300800 */
[----:B------:R-:W2:Y:S04]  /*b270*/  LDL.LU R47, [R1+0x224] ;  /* 0x00022400012f7983 */ /* 0x000ea80000300800 */
[----:B0-----:R-:W3:Y:S04]  /*b280*/  LDL.LU R49, [R1+0x204] ;  /* 0x0002040001317983 */ /* 0x001ee80000300800 */
[----:B------:R-:W3:Y:S04]  /*b290*/  LDL.LU R48, [R1+0x20c] ;  /* 0x00020c0001307983 */ /* 0x000ee80000300800 */
[----:B------:R-:W3:Y:S04]  /*b2a0*/  LDL.LU R50, [R1+0x21c] ;  /* 0x00021c0001327983 */ /* 0x000ee80000300800 */
[----:B------:R-:W3:Y:S01]  /*b2b0*/  LDL.LU R51, [R1+0x214] ;  /* 0x0002140001337983 */ /* 0x000ee20000300800 */
[----:B------:R-:W-:-:S02]  /*b2c0*/  F2FP.BF16.PACK_AB R52, R59, R52 ;  /* 0x000000343b34723e */ /* 0x000fc400000010ff */
[----:B------:R-:W-:Y:S01]  /*b2d0*/  F2FP.BF16.PACK_AB R53, R0, R53 ;  /* 0x000000350035723e */ /* 0x000fe200000010ff */
[----:B------:R-:W3:Y:S04]  /*b2e0*/  LDL.LU R59, [R1+0x2a8] ;  /* 0x0002a800013b7983 */ /* 0x000ee80000300800 */
[----:B------:R-:W0:Y:S01]  /*b2f0*/  S2R R3, SR_TID.X ;  /* 0x0000000000037919 */ /* 0x000e220000002100 */
[----:B----4-:R-:W-:-:S03]  /*b300*/  F2FP.BF16.PACK_AB R44, R2, R44 ;  /* 0x0000002c022c723e */ /* 0x010fc600000010ff */
[----:B------:R-:W4:Y:S04]  /*b310*/  LDL.LU R2, [R1+0x2a4] ;  /* 0x0002a40001027983 */ /* 0x000f280000300800 */
[----:B------:R-:W4:Y:S01]  /*b320*/  LDL.LU R0, [R1+0x2a0] ;  /* 0x0002a00001007983 */ /* 0x000f220000300800 */
[----:B--2---:R-:W-:-:S03]  /*b330*/  F2FP.BF16.PACK_AB R47, R47, R61 ;  /* 0x0000003d2f2f723e */ /* 0x004fc600000010ff */
[----:B------:R-:W2:Y:S01]  /*b340*/  LDL.LU R61, [R1+0xc] ;  /* 0x00000c00013d7983 */ /* 0x000ea20000300800 */
[----:B---3--:R-:W-:Y:S02]  /*b350*/  F2FP.BF16.PACK_AB R45, R49, R45 ;  /* 0x0000002d312d723e */ /* 0x008fe400000010ff */
[----:B------:R-:W-:Y:S02]  /*b360*/  F2FP.BF16.PACK_AB R54, R48, R54 ;  /* 0x000000363036723e */ /* 0x000fe400000010ff */
[----:B------:R-:W-:Y:S02]  /*b370*/  F2FP.BF16.PACK_AB R55, R50, R55 ;  /* 0x000000373237723e */ /* 0x000fe400000010ff */
[----:B------:R-:W-:-:S03]  /*b380*/  F2FP.BF16.PACK_AB R46, R51, R46 ;  /* 0x0000002e332e723e */ /* 0x000fc600000010ff */
[----:B------:R3:W-:Y:S04]  /*b390*/  STS.128 [R60+0x80], R52 ;  /* 0x000080343c007388 */ /* 0x0007e80000000c00 */
[----:B------:R0:W-:Y:S04]  /*b3a0*/  STS.128 [R60+0x1080], R44 ;  /* 0x0010802c3c007388 */ /* 0x0001e80000000c00 */
[----:B---3--:R-:W3:Y:S04]  /*b3b0*/  LDL.LU R53, [R1+0x4] ;  /* 0x0000040001357983 */ /* 0x008ee80000300800 */
[----:B------:R-:W2:Y:S04]  /*b3c0*/  LDL.LU R54, [R1+0x8] ;  /* 0x0000080001367983 */ /* 0x000ea80000300800 */
[----:B0-----:R-:W2:Y:S01]  /*b3d0*/  LDL.LU R60, [R1] ;  /* 0x00000000013c7983 */ /* 0x001ea20000300800 */
[----:B------:R-:W-:-:S04]  /*b3e0*/  SHF.R.U32.HI R3, RZ, 0x8, R3 ;  /* 0x00000008ff037819 */ /* 0x000fc80000011603 */
[----:B------:R-:W-:-:S05]  /*b3f0*/  SGXT.U32 R3, R3, 0x1 ;  /* 0x000000010303781a */ /* 0x000fca0000000000 */
[----:B------:R-:W-:Y:S02]  /*b400*/  IMAD R49, R3, c[0x0][0x1c8], RZ ;  /* 0x0000720003317a24 */ /* 0x000fe400078e02ff */
[----:B------:R-:W-:Y:S02]  /*b410*/  IMAD.MOV.U32 R3, RZ, RZ, c[0x0][0x1c8] ;  /* 0x00007200ff037624 */ /* 0x000fe400078e00ff */
[----:B------:R-:W-:Y:S02]  /*b420*/  IMAD.MOV.U32 R55, RZ, RZ, c[0x0][0x1c8] ;  /* 0x00007200ff377624 */ /* 0x000fe400078e00ff */
[----:B------:R-:W-:-:S05]  /*b430*/  IMAD R3, R3, 0x2, R49 ;  /* 0x0000000203037824 */ /* 0x000fca00078e0231 */
[----:B------:R-:W-:-:S05]  /*b440*/  LEA R52, R55, R3, 0x1 ;  /* 0x0000000337347211 */ /* 0x000fca00078e08ff */
[----:B------:R-:W-:Y:S01]  /*b450*/  IMAD R46, R55, 0x2, R52 ;  /* 0x00000002372e7824 */ /* 0x000fe200078e0234 */
[----:B------:R-:W-:Y:S01]  /*b460*/  BAR.SYNC.DEFER_BLOCKING 0x0 ;  /* 0x0000000000007b1d */ /* 0x000fe20000010000 */
[-C--:B----4-:R-:W-:Y:S02]  /*b470*/  LEA R48, P3, R49, R0.reuse, 0x1 ;  /* 0x0000000031307211 */ /* 0x090fe400078608ff */
[----:B------:R-:W-:Y:S02]  /*b480*/  LEA R50, P4, R3, R0, 0x1 ;  /* 0x0000000003327211 */ /* 0x000fe400078808ff */
[----:B------:R-:W-:Y:S02]  /*b490*/  LEA.HI.X.SX32 R49, R49, R2, 0x1, P3 ;  /* 0x0000000231317211 */ /* 0x000fe400018f0eff */
[C---:B------:R-:W-:Y:S02]  /*b4a0*/  LEA R44, P3, R52.reuse, R0, 0x1 ;  /* 0x00000000342c7211 */ /* 0x040fe400078608ff */
[-C--:B------:R-:W-:Y:S01]  /*b4b0*/  LEA.HI.X.SX32 R51, R3, R2.reuse, 0x1, P4 ;  /* 0x0000000203337211 */ /* 0x080fe200020f0eff */
[----:B------:R-:W-:Y:S01]  /*b4c0*/  IMAD R3, R55, 0x2, R46 ;  /* 0x0000000237037824 */ /* 0x000fe200078e022e */
[----:B------:R-:W-:Y:S01]  /*b4d0*/  LEA.HI.X.SX32 R45, R52, R2, 0x1, P3 ;  /* 0x00000002342d7211 */ /* 0x000fe200018f0eff */
[----:B--2---:R0:W-:Y:S04]  /*b4e0*/  STG.E.U16 [R48.64], R60 ;  /* 0x0000003c30007986 */ /* 0x0041e8000c101506 */
[----:B------:R-:W-:Y:S04]  /*b4f0*/  STG.E.U16 [R50.64], R56 ;  /* 0x0000003832007986 */ /* 0x000fe8000c101506 */
[----:B------:R2:W-:Y:S01]  /*b500*/  STG.E.U16 [R44.64], R40 ;  /* 0x000000282c007986 */ /* 0x0005e2000c101506 */
[----:B0-----:R-:W-:-:S04]  /*b510*/  LEA R48, P3, R46, R0, 0x1 ;  /* 0x000000002e307211 */ /* 0x001fc800078608ff */
[----:B------:R-:W-:Y:S02]  /*b520*/  LEA.HI.X.SX32 R49, R46, R2, 0x1, P3 ;  /* 0x000000022e317211 */ /* 0x000fe400018f0eff */
[----:B------:R-:W-:Y:S01]  /*b530*/  LEA R46, P3, R3, R0, 0x1 ;  /* 0x00000000032e7211 */ /* 0x000fe200078608ff */
[----:B--2---:R-:W-:Y:S01]  /*b540*/  IMAD R45, R55, 0x2, R3 ;  /* 0x00000002372d7824 */ /* 0x004fe200078e0203 */
[----:B------:R-:W-:Y:S02]  /*b550*/  PRMT R40, R60, 0x7632, R40 ;  /* 0x000076323c287816 */ /* 0x000fe40000000028 */
[----:B------:R-:W-:Y:S01]  /*b560*/  LEA.HI.X.SX32 R47, R3, R2, 0x1, P3 ;  /* 0x00000002032f7211 */ /* 0x000fe200018f0eff */
[----:B------:R-:W-:Y:S01]  /*b570*/  IMAD R3, R55, 0x2, R45 ;  /* 0x0000000237037824 */ /* 0x000fe200078e022d */
[----:B------:R-:W-:Y:S01]  /*b580*/  LEA R44, P3, R45, R0, 0x1 ;  /* 0x000000002d2c7211 */ /* 0x000fe200078608ff */
[----:B------:R0:W-:Y:S01]  /*b590*/  STG.E.U16 [R48.64], R36 ;  /* 0x0000002430007986 */ /* 0x0001e2000c101506 */
[----:B------:R-:W-:-:S02]  /*b5a0*/  PRMT R56, R56, 0x7632, R56 ;  /* 0x0000763238387816 */ /* 0x000fc40000000038 */
[----:B------:R-:W-:Y:S01]  /*b5b0*/  LEA.HI.X.SX32 R45, R45, R2, 0x1, P3 ;  /* 0x000000022d2d7211 */ /* 0x000fe200018f0eff */
[----:B------:R2:W-:Y:S01]  /*b5c0*/  STG.E.U16 [R46.64], R40 ;  /* 0x000000282e007986 */ /* 0x0005e2000c101506 */
[----:B0-----:R-:W-:Y:S02]  /*b5d0*/  PRMT R36, R40, 0x7632, R36 ;  /* 0x0000763228247816 */ /* 0x001fe40000000024 */
[----:B--2---:R-:W-:Y:S01]  /*b5e0*/  LEA R40, R55, R3, 0x1 ;  /* 0x0000000337287211 */ /* 0x004fe200078e08ff */
[----:B------:R0:W-:Y:S01]  /*b5f0*/  STG.E.U16 [R44.64], R56 ;  /* 0x000000382c007986 */ /* 0x0001e2000c101506 */
[----:B------:R-:W-:-:S04]  /*b600*/  LEA R46, P3, R3, R0, 0x1 ;  /* 0x00000000032e7211 */ /* 0x000fc800078608ff */
[----:B------:R-:W-:Y:S02]  /*b610*/  LEA.HI.X.SX32 R47, R3, R2, 0x1, P3 ;  /* 0x00000002032f7211 */ /* 0x000fe400018f0eff */
[----:B------:R-:W-:Y:S01]  /*b620*/  LEA R48, P3, R40, R0, 0x1 ;  /* 0x0000000028307211 */ /* 0x000fe200078608ff */
[----:B0-----:R-:W-:-:S03]  /*b630*/  IMAD R45, R55, 0x2, R40 ;  /* 0x00000002372d7824 */ /* 0x001fc600078e0228 */
[----:B------:R-:W-:Y:S01]  /*b640*/  LEA.HI.X.SX32 R49, R40, R2, 0x1, P3 ;  /* 0x0000000228317211 */ /* 0x000fe200018f0eff */
[----:B------:R-:W-:Y:S01]  /*b650*/  IMAD R3, R55, 0x2, R45 ;  /* 0x0000000237037824 */ /* 0x000fe200078e022d */
[----:B------:R0:W-:Y:S01]  /*b660*/  STG.E.U16 [R46.64], R36 ;  /* 0x000000242e007986 */ /* 0x0001e2000c101506 */
[----:B------:R-:W-:Y:S02]  /*b670*/  PRMT R40, R36, 0x7632, R40 ;  /* 0x0000763224287816 */ /* 0x000fe40000000028 */
[----:B------:R-:W-:-:S03]  /*b680*/  LEA R44, P4, R45, R0, 0x1 ;  /* 0x000000002d2c7211 */ /* 0x000fc600078808ff */
[----:B------:R2:W-:Y:S01]  /*b690*/  STG.E.U16 [R48.64], R40 ;  /* 0x0000002830007986 */ /* 0x0005e2000c101506 */
[----:B------:R-:W-:Y:S02]  /*b6a0*/  LEA.HI.X.SX32 R45, R45, R2, 0x1, P4 ;  /* 0x000000022d2d7211 */ /* 0x000fe400020f0eff */
[----:B0-----:R-:W-:Y:S01]  /*b6b0*/  LEA R46, P3, R3, R0, 0x1 ;  /* 0x00000000032e7211 */ /* 0x001fe200078608ff */
[----:B------:R-:W-:-:S03]  /*b6c0*/  IMAD R36, R55, 0x2, R3 ;  /* 0x0000000237247824 */ /* 0x000fc600078e0203 */
[----:B------:R-:W-:Y:S01]  /*b6d0*/  LEA.HI.X.SX32 R47, R3, R2, 0x1, P3 ;  /* 0x00000002032f7211 */ /* 0x000fe200018f0eff */
[C---:B------:R-:W-:Y:S01]  /*b6e0*/  IMAD R3, R55.reuse, 0x2, R36 ;  /* 0x0000000237037824 */ /* 0x040fe200078e0224 */
[C---:B--2---:R-:W-:Y:S01]  /*b6f0*/  LEA R48, P3, R36.reuse, R0, 0x1 ;  /* 0x0000000024307211 */ /* 0x044fe200078608ff */
[----:B---3--:R0:W-:Y:S03]  /*b700*/  STG.E.U16 [R44.64], R53 ;  /* 0x000000352c007986 */ /* 0x0081e6000c101506 */
[----:B------:R-:W-:Y:S02]  /*b710*/  LEA.HI.X.SX32 R49, R36, R2, 0x1, P3 ;  /* 0x0000000224317211 */ /* 0x000fe400018f0eff */
[----:B------:R-:W-:Y:S01]  /*b720*/  LEA R36, R55, R3, 0x1 ;  /* 0x0000000337247211 */ /* 0x000fe200078e08ff */
[----:B------:R2:W-:Y:S01]  /*b730*/  STG.E.U16 [R46.64], R57 ;  /* 0x000000392e007986 */ /* 0x0005e2000c101506 */
[----:B0-----:R-:W-:-:S04]  /*b740*/  LEA R44, P3, R3, R0, 0x1 ;  /* 0x00000000032c7211 */ /* 0x001fc800078608ff */
[----:B------:R-:W-:Y:S01]  /*b750*/  LEA.HI.X.SX32 R45, R3, R2, 0x1, P3 ;  /* 0x00000002032d7211 */ /* 0x000fe200018f0eff */
[C---:B------:R-:W-:Y:S01]  /*b760*/  IMAD R3, R55.reuse, 0x2, R36 ;  /* 0x0000000237037824 */ /* 0x040fe200078e0224 */
[C---:B--2---:R-:W-:Y:S01]  /*b770*/  LEA R46, P3, R36.reuse, R0, 0x1 ;  /* 0x00000000242e7211 */ /* 0x044fe200078608ff */
[----:B------:R-:W-:Y:S03]  /*b780*/  STG.E.U16 [R48.64], R41 ;  /* 0x0000002930007986 */ /* 0x000fe6000c101506 */
[----:B------:R-:W-:Y:S01]  /*b790*/  LEA.HI.X.SX32 R47, R36, R2, 0x1, P3 ;  /* 0x00000002242f7211 */ /* 0x000fe200018f0eff */
[----:B------:R0:W-:Y:S01]  /*b7a0*/  STG.E.U16 [R44.64], R37 ;  /* 0x000000252c007986 */ /* 0x0001e2000c101506 */
[----:B------:R-:W-:Y:S01]  /*b7b0*/  IMAD R36, R55, 0x2, R3 ;  /* 0x0000000237247824 */ /* 0x000fe200078e0203 */
[----:B------:R-:W-:Y:S02]  /*b7c0*/  PRMT R40, R53, 0x7632, R40 ;  /* 0x0000763235287816 */ /* 0x000fe40000000028 */
[----:B------:R-:W-:-:S02]  /*b7d0*/  PRMT R57, R57, 0x7632, R57 ;  /* 0x0000763239397816 */ /* 0x000fc40000000039 */
[----:B0-----:R-:W-:-:S04]  /*b7e0*/  LEA R44, P3, R3, R0, 0x1 ;  /* 0x00000000032c7211 */ /* 0x001fc800078608ff */
[----:B------:R-:W-:Y:S01]  /*b7f0*/  LEA.HI.X.SX32 R45, R3, R2, 0x1, P3 ;  /* 0x00000002032d7211 */ /* 0x000fe200018f0eff */
[----:B------:R-:W-:Y:S01]  /*b800*/  IMAD R3, R55, 0x2, R36 ;  /* 0x0000000237037824 */ /* 0x000fe200078e0224 */
[----:B------:R0:W-:Y:S01]  /*b810*/  STG.E.U16 [R46.64], R40 ;  /* 0x000000282e007986 */ /* 0x0001e2000c101506 */
[----:B------:R-:W-:-:S03]  /*b820*/  PRMT R37, R41, 0x7632, R37 ;  /* 0x0000763229257816 */ /* 0x000fc60000000025 */
[----:B------:R2:W-:Y:S01]  /*b830*/  STG.E.U16 [R44.64], R57 ;  /* 0x000000392c007986 */ /* 0x0005e2000c101506 */
[----:B0-----:R-:W-:Y:S01]  /*b840*/  LEA R40, P3, R36, R0, 0x1 ;  /* 0x0000000024287211 */ /* 0x001fe200078608ff */
[----:B--2---:R-:W-:-:S03]  /*b850*/  IMAD R44, R55, 0x2, R3 ;  /* 0x00000002372c7824 */ /* 0x004fc600078e0203 */
[----:B------:R-:W-:Y:S02]  /*b860*/  LEA.HI.X.SX32 R41, R36, R2, 0x1, P3 ;  /* 0x0000000224297211 */ /* 0x000fe400018f0eff */
[----:B------:R-:W-:Y:S02]  /*b870*/  LEA R46, P3, R3, R0, 0x1 ;  /* 0x00000000032e7211 */ /* 0x000fe400078608ff */
[----:B------:R-:W-:Y:S01]  /*b880*/  LEA R45, R55, R44, 0x1 ;  /* 0x0000002c372d7211 */ /* 0x000fe200078e08ff */
[----:B------:R0:W-:Y:S01]  /*b890*/  STG.E.U16 [R40.64], R37 ;  /* 0x0000002528007986 */ /* 0x0001e2000c101506 */
[----:B------:R-:W-:-:S03]  /*b8a0*/  LEA.HI.X.SX32 R47, R3, R2, 0x1, P3 ;  /* 0x00000002032f7211 */ /* 0x000fc600018f0eff */
[----:B------:R-:W-:Y:S01]  /*b8b0*/  IMAD R3, R55, 0x2, R45 ;  /* 0x0000000237037824 */ /* 0x000fe200078e022d */
[-C--:B------:R-:W-:Y:S02]  /*b8c0*/  LEA R36, P4, R45, R0.reuse, 0x1 ;  /* 0x000000002d247211 */ /* 0x080fe400078808ff */
[----:B0-----:R-:W-:Y:S02]  /*b8d0*/  PRMT R37, R37, 0x7632, R37 ;  /* 0x0000763225257816 */ /* 0x001fe40000000025 */
[----:B------:R-:W-:-:S03]  /*b8e0*/  LEA R40, P3, R44, R0, 0x1 ;  /* 0x000000002c287211 */ /* 0x000fc600078608ff */
[----:B------:R0:W-:Y:S01]  /*b8f0*/  STG.E.U16 [R46.64], R37 ;  /* 0x000000252e007986 */ /* 0x0001e2000c101506 */
[----:B------:R-:W-:Y:S02]  /*b900*/  LEA.HI.X.SX32 R41, R44, R2, 0x1, P3 ;  /* 0x000000022c297211 */ /* 0x000fe400018f0eff */
[----:B------:R-:W-:-:S03]  /*b910*/  LEA R44, P3, R3, R0, 0x1 ;  /* 0x00000000032c7211 */ /* 0x000fc600078608ff */
[----:B------:R2:W-:Y:S01]  /*b920*/  STG.E.U16 [R40.64], R54 ;  /* 0x0000003628007986 */ /* 0x0005e2000c101506 */
[----:B0-----:R-:W-:Y:S01]  /*b930*/  IMAD R46, R55, 0x2, R3 ;  /* 0x00000002372e7824 */ /* 0x001fe200078e0203 */
[-C--:B------:R-:W-:Y:S02]  /*b940*/  LEA.HI.X.SX32 R37, R45, R2.reuse, 0x1, P4 ;  /* 0x000000022d257211 */ /* 0x080fe400020f0eff */
[----:B------:R-:W-:Y:S01]  /*b950*/  LEA.HI.X.SX32 R45, R3, R2, 0x1, P3 ;  /* 0x00000002032d7211 */ /* 0x000fe200018f0eff */
[----:B------:R-:W-:Y:S01]  /*b960*/  IMAD R3, R55, 0x2, R46 ;  /* 0x0000000237037824 */ /* 0x000fe200078e022e */
[C---:B--2---:R-:W-:Y:S01]  /*b970*/  LEA R40, P3, R46.reuse, R0, 0x1 ;  /* 0x000000002e287211 */ /* 0x044fe200078608ff */
[----:B------:R0:W-:Y:S03]  /*b980*/  STG.E.U16 [R36.64], R58 ;  /* 0x0000003a24007986 */ /* 0x0001e6000c101506 */
[----:B------:R-:W-:Y:S01]  /*b990*/  LEA.HI.X.SX32 R41, R46, R2, 0x1, P3 ;  /* 0x000000022e297211 */ /* 0x000fe200018f0eff */
[----:B------:R2:W-:Y:S01]  /*b9a0*/  STG.E.U16 [R44.64], R42 ;  /* 0x0000002a2c007986 */ /* 0x0005e2000c101506 */
[----:B------:R-:W-:-:S03]  /*b9b0*/  PRMT R47, R54, 0x7632, R47 ;  /* 0x00007632362f7816 */ /* 0x000fc6000000002f */
[----:B------:R3:W-:Y:S01]  /*b9c0*/  STG.E.U16 [R40.64], R38 ;  /* 0x0000002628007986 */ /* 0x0007e2000c101506 */
[----:B0-----:R-:W-:Y:S01]  /*b9d0*/  LEA R36, P3, R3, R0, 0x1 ;  /* 0x0000000003247211 */ /* 0x001fe200078608ff */
[----:B--2---:R-:W-:-:S03]  /*b9e0*/  IMAD R44, R55, 0x2, R3 ;  /* 0x00000002372c7824 */ /* 0x004fc600078e0203 */
[----:B------:R-:W-:Y:S02]  /*b9f0*/  LEA.HI.X.SX32 R37, R3, R2, 0x1, P3 ;  /* 0x0000000203257211 */ /* 0x000fe400018f0eff */
[----:B---3--:R-:W-:Y:S02]  /*ba00*/  LEA R40, P3, R44, R0, 0x1 ;  /* 0x000000002c287211 */ /* 0x008fe400078608ff */
[C---:B------:R-:W-:Y:S01]  /*ba10*/  LEA R3, R55.reuse, R44, 0x1 ;  /* 0x0000002c37037211 */ /* 0x040fe200078e08ff */
[----:B------:R0:W-:Y:S01]  /*ba20*/  STG.E.U16 [R36.64], R47 ;  /* 0x0000002f24007986 */ /* 0x0001e2000c101506 */
[----:B------:R-:W-:Y:S02]  /*ba30*/  PRMT R46, R58, 0x7632, R46 ;  /* 0x000076323a2e7816 */ /* 0x000fe4000000002e */
[----:B------:R-:W-:Y:S01]  /*ba40*/  LEA.HI.X.SX32 R41, R44, R2, 0x1, P3 ;  /* 0x000000022c297211 */ /* 0x000fe200018f0eff */
[----:B------:R-:W-:-:S04]  /*ba50*/  IMAD R45, R55, 0x2, R3 ;  /* 0x00000002372d7824 */ /* 0x000fc800078e0203 */
[----:B------:R2:W-:Y:S01]  /*ba60*/  STG.E.U16 [R40.64], R46 ;  /* 0x0000002e28007986 */ /* 0x0005e2000c101506 */
[----:B0-----:R-:W-:-:S04]  /*ba70*/  LEA R36, P3, R3, R0, 0x1 ;  /* 0x0000000003247211 */ /* 0x001fc800078608ff */
[----:B------:R-:W-:Y:S01]  /*ba80*/  LEA.HI.X.SX32 R37, R3, R2, 0x1, P3 ;  /* 0x0000000203257211 */ /* 0x000fe200018f0eff */
[----:B------:R-:W-:Y:S01]  /*ba90*/  IMAD R3, R55, 0x2, R45 ;  /* 0x0000000237037824 */ /* 0x000fe200078e022d */
[----:B--2---:R-:W-:-:S03]  /*baa0*/  LEA R40, P3, R45, R0, 0x1 ;  /* 0x000000002d287211 */ /* 0x004fc600078608ff */
[----:B------:R-:W-:Y:S01]  /*bab0*/  IMAD R47, R55, 0x2, R3 ;  /* 0x00000002372f7824 */ /* 0x000fe200078e0203 */
[----:B------:R-:W-:Y:S02]  /*bac0*/  PRMT R48, R42, 0x7632, R48 ;  /* 0x000076322a307816 */ /* 0x000fe40000000030 */
[----:B------:R-:W-:Y:S02]  /*bad0*/  LEA.HI.X.SX32 R41, R45, R2, 0x1, P3 ;  /* 0x000000022d297211 */ /* 0x000fe400018f0eff */
[----:B------:R-:W-:Y:S01]  /*bae0*/  LEA R44, P3, R3, R0, 0x1 ;  /* 0x00000000032c7211 */ /* 0x000fe200078608ff */
[----:B------:R0:W-:Y:S01]  /*baf0*/  STG.E.U16 [R36.64], R48 ;  /* 0x0000003024007986 */ /* 0x0001e2000c101506 */
[----:B------:R-:W-:Y:S01]  /*bb00*/  PRMT R38, R38, 0x7632, R38 ;  /* 0x0000763226267816 */ /* 0x000fe20000000026 */
[----:B------:R-:W-:Y:S01]  /*bb10*/  IMAD R49, R55, 0x2, R47 ;  /* 0x0000000237317824 */ /* 0x000fe200078e022f */
[----:B------:R-:W-:-:S03]  /*bb20*/  LEA.HI.X.SX32 R45, R3, R2, 0x1, P3 ;  /* 0x00000002032d7211 */ /* 0x000fc600018f0eff */
[----:B------:R2:W-:Y:S01]  /*bb30*/  STG.E.U16 [R40.64], R38 ;  /* 0x0000002628007986 */ /* 0x0005e2000c101506 */
[----:B0-----:R-:W-:-:S04]  /*bb40*/  LEA R36, P3, R47, R0, 0x1 ;  /* 0x000000002f247211 */ /* 0x001fc800078608ff */
[----:B------:R-:W-:Y:S02]  /*bb50*/  LEA.HI.X.SX32 R37, R47, R2, 0x1, P3 ;  /* 0x000000022f257211 */ /* 0x000fe400018f0eff */
[----:B--2---:R-:W-:Y:S02]  /*bb60*/  LEA R40, P3, R49, R0, 0x1 ;  /* 0x0000000031287211 */ /* 0x004fe400078608ff */
[----:B------:R-:W-:Y:S01]  /*bb70*/  LEA R47, R55, R49, 0x1 ;  /* 0x00000031372f7211 */ /* 0x000fe200078e08ff */
[----:B------:R0:W-:Y:S01]  /*bb80*/  STG.E.U16 [R44.64], R61 ;  /* 0x0000003d2c007986 */ /* 0x0001e2000c101506 */
[----:B------:R-:W-:-:S03]  /*bb90*/  LEA.HI.X.SX32 R41, R49, R2, 0x1, P3 ;  /* 0x0000000231297211 */ /* 0x000fc600018f0eff */
[----:B------:R2:W-:Y:S01]  /*bba0*/  STG.E.U16 [R36.64], R59 ;  /* 0x0000003b24007986 */ /* 0x0005e2000c101506 */
[----:B0-----:R-:W-:Y:S01]  /*bbb0*/  IMAD R45, R55, 0x2, R47 ;  /* 0x00000002372d7824 */ /* 0x001fe200078e022f */
[----:B--2---:R-:W-:-:S04]  /*bbc0*/  LEA R36, P3, R47, R0, 0x1 ;  /* 0x000000002f247211 */ /* 0x004fc800078608ff */
[----:B------:R-:W-:Y:S01]  /*bbd0*/  LEA.HI.X.SX32 R37, R47, R2, 0x1, P3 ;  /* 0x000000022f257211 */ /* 0x000fe200018f0eff */
[C---:B------:R-:W-:Y:S01]  /*bbe0*/  IMAD R47, R55.reuse, 0x2, R45 ;  /* 0x00000002372f7824 */ /* 0x040fe200078e022d */
[----:B------:R0:W-:Y:S03]  /*bbf0*/  STG.E.U16 [R40.64], R43 ;  /* 0x0000002b28007986 */ /* 0x0001e6000c101506 */
[----:B------:R-:W-:Y:S01]  /*bc00*/  IMAD R46, R55, 0x2, R47 ;  /* 0x00000002372e7824 */ /* 0x000fe200078e022f */
[----:B------:R-:W-:Y:S01]  /*bc10*/  PRMT R3, R61, 0x7632, R3 ;  /* 0x000076323d037816 */ /* 0x000fe20000000003 */
[----:B------:R2:W-:Y:S01]  /*bc20*/  STG.E.U16 [R36.64], R39 ;  /* 0x0000002724007986 */ /* 0x0005e2000c101506 */
[----:B0-----:R-:W-:-:S04]  /*bc30*/  LEA R40, P3, R45, R0, 0x1 ;  /* 0x000000002d287211 */ /* 0x001fc800078608ff */
[----:B------:R-:W-:Y:S01]  /*bc40*/  LEA.HI.X.SX32 R41, R45, R2, 0x1, P3 ;  /* 0x000000022d297211 */ /* 0x000fe200018f0eff */
[----:B------:R-:W-:Y:S01]  /*bc50*/  IMAD R45, R55, 0x2, R46 ;  /* 0x00000002372d7824 */ /* 0x000fe200078e022e */
[CC--:B--2---:R-:W-:Y:S02]  /*bc60*/  LEA R36, P3, R46.reuse, R0.reuse, 0x1 ;  /* 0x000000002e247211 */ /* 0x0c4fe400078608ff */
[----:B------:R-:W-:Y:S01]  /*bc70*/  LEA R38, P4, R47, R0, 0x1 ;  /* 0x000000002f267211 */ /* 0x000fe200078808ff */
[----:B------:R0:W-:Y:S01]  /*bc80*/  STG.E.U16 [R40.64], R3 ;  /* 0x0000000328007986 */ /* 0x0001e2000c101506 */
[----:B------:R-:W-:Y:S02]  /*bc90*/  LEA.HI.X.SX32 R37, R46, R2, 0x1, P3 ;  /* 0x000000022e257211 */ /* 0x000fe400018f0eff */
[----:B------:R-:W-:Y:S02]  /*bca0*/  PRMT R44, R43, 0x7632, R44 ;  /* 0x000076322b2c7816 */ /* 0x000fe4000000002c */
[----:B------:R-:W-:-:S02]  /*bcb0*/  PRMT R43, R39, 0x7632, R43 ;  /* 0x00007632272b7816 */ /* 0x000fc4000000002b */
[----:B------:R-:W-:Y:S02]  /*bcc0*/  PRMT R42, R59, 0x7632, R42 ;  /* 0x000076323b2a7816 */ /* 0x000fe4000000002a */
[----:B------:R-:W-:Y:S02]  /*bcd0*/  LEA.HI.X.SX32 R39, R47, R2, 0x1, P4 ;  /* 0x000000022f277211 */ /* 0x000fe400020f0eff */
[----:B0-----:R-:W-:Y:S02]  /*bce0*/  LEA R40, P3, R45, R0, 0x1 ;  /* 0x000000002d287211 */ /* 0x001fe400078608ff */
[----:B------:R-:W-:Y:S02]  /*bcf0*/  LEA R3, R55, R45, 0x1 ;  /* 0x0000002d37037211 */ /* 0x000fe400078e08ff */
[----:B------:R-:W-:Y:S01]  /*bd00*/  LEA.HI.X.SX32 R41, R45, R2, 0x1, P3 ;  /* 0x000000022d297211 */ /* 0x000fe200018f0eff */
[----:B------:R-:W-:Y:S02]  /*bd10*/  STG.E.U16 [R38.64], R42 ;  /* 0x0000002a26007986 */ /* 0x000fe4000c101506 */
[----:B------:R-:W-:-:S02]  /*bd20*/  IMAD R45, R55, 0x2, R3 ;  /* 0x00000002372d7824 */ /* 0x000fc400078e0203 */
[----:B------:R0:W-:Y:S02]  /*bd30*/  STG.E.U16 [R36.64], R44 ;  /* 0x0000002c24007986 */ /* 0x0001e4000c101506 */
[----:B------:R-:W-:Y:S02]  /*bd40*/  IMAD R47, R55, 0x2, R45 ;  /* 0x00000002372f7824 */ /* 0x000fe400078e022d */
[----:B------:R2:W-:Y:S01]  /*bd50*/  STG.E.U16 [R40.64], R43 ;  /* 0x0000002b28007986 */ /* 0x0005e2000c101506 */
[-C--:B0-----:R-:W-:Y:S02]  /*bd60*/  LEA R36, P3, R3, R0.reuse, 0x1 ;  /* 0x0000000003247211 */ /* 0x081fe400078608ff */
[----:B------:R-:W-:Y:S02]  /*bd70*/  LEA R38, P4, R45, R0, 0x1 ;  /* 0x000000002d267211 */ /* 0x000fe400078808ff */
[----:B------:R-:W-:Y:S01]  /*bd80*/  LEA.HI.X.SX32 R37, R3, R2, 0x1, P3 ;  /* 0x0000000203257211 */ /* 0x000fe200018f0eff */
[----:B------:R-:W-:Y:S01]  /*bd90*/  IMAD R3, R55, 0x2, R47 ;  /* 0x0000000237037824 */ /* 0x000fe200078e022f */
[----:B--2---:R-:W-:-:S02]  /*bda0*/  LEA R40, P3, R47, R0, 0x1 ;  /* 0x000000002f287211 */ /* 0x004fc400078608ff */
[-C--:B------:R-:W-:Y:S01]  /*bdb0*/  LEA.HI.X.SX32 R39, R45, R2.reuse, 0x1, P4 ;  /* 0x000000022d277211 */ /* 0x080fe200020f0eff */
[----:B------:R0:W-:Y:S01]  /*bdc0*/  STG.E.U16 [R36.64], R12 ;  /* 0x0000000c24007986 */ /* 0x0001e2000c101506 */
[----:B------:R-:W-:Y:S01]  /*bdd0*/  LEA.HI.X.SX32 R41, R47, R2, 0x1, P3 ;  /* 0x000000022f297211 */ /* 0x000fe200018f0eff */
[----:B------:R-:W-:Y:S01]  /*bde0*/  IMAD R45, R55, 0x2, R3 ;  /* 0x00000002372d7824 */ /* 0x000fe200078e0203 */
[----:B0-----:R-:W-:-:S04]  /*bdf0*/  LEA R36, P3, R3, R0, 0x1 ;  /* 0x0000000003247211 */ /* 0x001fc800078608ff */
[----:B------:R-:W-:Y:S02]  /*be00*/  LEA.HI.X.SX32 R37, R3, R2, 0x1, P3 ;  /* 0x0000000203257211 */ /* 0x000fe400018f0eff */
[C---:B------:R-:W-:Y:S01]  /*be10*/  LEA R3, R55.reuse, R45, 0x1 ;  /* 0x0000002d37037211 */ /* 0x040fe200078e08ff */
[----:B------:R0:W-:Y:S04]  /*be20*/  STG.E.U16 [R38.64], R32 ;  /* 0x0000002026007986 */ /* 0x0001e8000c101506 */
[----:B------:R2:W-:Y:S01]  /*be30*/  STG.E.U16 [R40.64], R20 ;  /* 0x0000001428007986 */ /* 0x0005e2000c101506 */
[----:B------:R-:W-:-:S03]  /*be40*/  IMAD R43, R55, 0x2, R3 ;  /* 0x00000002372b7824 */ /* 0x000fc600078e0203 */
[----:B------:R3:W-:Y:S01]  /*be50*/  STG.E.U16 [R36.64], R28 ;  /* 0x0000001c24007986 */ /* 0x0007e2000c101506 */
[----:B0-----:R-:W-:Y:S02]  /*be60*/  LEA R38, P3, R45, R0, 0x1 ;  /* 0x000000002d267211 */ /* 0x001fe400078608ff */
[----:B------:R-:W-:Y:S01]  /*be70*/  PRMT R12, R12, 0x7632, R12 ;  /* 0x000076320c0c7816 */ /* 0x000fe2000000000c */
[----:B--2---:R-:W-:Y:S01]  /*be80*/  IMAD R41, R55, 0x2, R43 ;  /* 0x0000000237297824 */ /* 0x004fe200078e022b */
[----:B------:R-:W-:Y:S02]  /*be90*/  LEA.HI.X.SX32 R39, R45, R2, 0x1, P3 ;  /* 0x000000022d277211 */ /* 0x000fe400018f0eff */
[C---:B---3--:R-:W-:Y:S02]  /*bea0*/  LEA R36, P4, R3.reuse, R0, 0x1 ;  /* 0x0000000003247211 */ /* 0x048fe400078808ff */
[----:B------:R-:W-:Y:S02]  /*beb0*/  PRMT R32, R32, 0x7632, R32 ;  /* 0x0000763220207816 */ /* 0x000fe40000000020 */
[----:B------:R-:W-:Y:S01]  /*bec0*/  LEA.HI.X.SX32 R37, R3, R2, 0x1, P4 ;  /* 0x0000000203257211 */ /* 0x000fe200020f0eff */
[C---:B------:R-:W-:Y:S01]  /*bed0*/  IMAD R45, R55.reuse, 0x2, R41 ;  /* 0x00000002372d7824 */ /* 0x040fe200078e0229 */
[----:B------:R-:W-:Y:S03]  /*bee0*/  STG.E.U16 [R38.64], R12 ;  /* 0x0000000c26007986 */ /* 0x000fe6000c101506 */
[----:B------:R-:W-:Y:S01]  /*bef0*/  IMAD R3, R55, 0x2, R45 ;  /* 0x0000000237037824 */ /* 0x000fe200078e022d */
[----:B------:R0:W-:Y:S02]  /*bf00*/  STG.E.U16 [R36.64], R32 ;  /* 0x0000002024007986 */ /* 0x0001e4000c101506 */
[----:B0-----:R-:W-:-:S04]  /*bf10*/  LEA R36, P3, R43, R0, 0x1 ;  /* 0x000000002b247211 */ /* 0x001fc800078608ff */
[----:B------:R-:W-:Y:S02]  /*bf20*/  LEA.HI.X.SX32 R37, R43, R2, 0x1, P3 ;  /* 0x000000022b257211 */ /* 0x000fe400018f0eff */
[----:B------:R-:W-:Y:S02]  /*bf30*/  LEA R43, R55, R3, 0x1 ;  /* 0x00000003372b7211 */ /* 0x000fe400078e08ff */
[----:B------:R-:W-:-:S03]  /*bf40*/  LEA R38, P3, R45, R0, 0x1 ;  /* 0x000000002d267211 */ /* 0x000fc600078608ff */
[----:B------:R-:W-:Y:S01]  /*bf50*/  IMAD R49, R55, 0x2, R43 ;  /* 0x0000000237317824 */ /* 0x000fe200078e022b */
[----:B------:R-:W-:Y:S02]  /*bf60*/  LEA R40, P4, R41, R0, 0x1 ;  /* 0x0000000029287211 */ /* 0x000fe400078808ff */
[-C--:B------:R-:W-:Y:S01]  /*bf70*/  LEA.HI.X.SX32 R39, R45, R2.reuse, 0x1, P3 ;  /* 0x000000022d277211 */ /* 0x080fe200018f0eff */
[----:B------:R-:W-:Y:S01]  /*bf80*/  IMAD R45, R55, 0x2, R49 ;  /* 0x00000002372d7824 */ /* 0x000fe200078e0231 */
[----:B------:R-:W-:Y:S02]  /*bf90*/  PRMT R20, R20, 0x7632, R20 ;  /* 0x0000763214147816 */ /* 0x000fe40000000014 */
[----:B------:R-:W-:Y:S02]  /*bfa0*/  PRMT R28, R28, 0x7632, R28 ;  /* 0x000076321c1c7816 */ /* 0x000fe4000000001c */
[----:B------:R-:W-:Y:S01]  /*bfb0*/  LEA.HI.X.SX32 R41, R41, R2, 0x1, P4 ;  /* 0x0000000229297211 */ /* 0x000fe200020f0eff */
[C---:B------:R-:W-:Y:S01]  /*bfc0*/  IMAD R47, R55.reuse, 0x2, R45 ;  /* 0x00000002372f7824 */ /* 0x040fe200078e022d */
[----:B------:R0:W-:Y:S03]  /*bfd0*/  STG.E.U16 [R36.64], R20 ;  /* 0x0000001424007986 */ /* 0x0001e6000c101506 */
[----:B------:R-:W-:Y:S01]  /*bfe0*/  IMAD R32, R55, 0x2, R47 ;  /* 0x0000000237207824 */ /* 0x000fe200078e022f */
[----:B------:R2:W-:Y:S01]  /*bff0*/  STG.E.U16 [R40.64], R28 ;  /* 0x0000001c28007986 */ /* 0x0005e2000c101506 */
[----:B0-----:R-:W-:-:S02]  /*c000*/  LEA R36, P3, R3, R0, 0x1 ;  /* 0x0000000003247211 */ /* 0x001fc400078608ff */
[----:B--2---:R-:W-:Y:S02]  /*c010*/  LEA R40, P4, R43, R0, 0x1 ;  /* 0x000000002b287211 */ /* 0x004fe400078808ff */
[-C--:B------:R-:W-:Y:S02]  /*c020*/  LEA.HI.X.SX32 R37, R3, R2.reuse, 0x1, P3 ;  /* 0x0000000203257211 */ /* 0x080fe400018f0eff */
[----:B------:R-:W-:Y:S02]  /*c030*/  LEA.HI.X.SX32 R41, R43, R2, 0x1, P4 ;  /* 0x000000022b297211 */ /* 0x000fe400020f0eff */
[----:B------:R-:W-:Y:S01]  /*c040*/  LEA R43, R55, R32, 0x1 ;  /* 0x00000020372b7211 */ /* 0x000fe200078e08ff */
[----:B------:R0:W-:Y:S04]  /*c050*/  STG.E.U16 [R38.64], R13 ;  /* 0x0000000d26007986 */ /* 0x0001e8000c101506 */
[----:B------:R-:W-:Y:S04]  /*c060*/  STG.E.U16 [R36.64], R33 ;  /* 0x0000002124007986 */ /* 0x000fe8000c101506 */
[----:B------:R2:W-:Y:S01]  /*c070*/  STG.E.U16 [R40.64], R21 ;  /* 0x0000001528007986 */ /* 0x0005e2000c101506 */
[----:B0-----:R-:W-:-:S04]  /*c080*/  LEA R38, P3, R49, R0, 0x1 ;  /* 0x0000000031267211 */ /* 0x001fc800078608ff */
[----:B------:R-:W-:Y:S01]  /*c090*/  LEA.HI.X.SX32 R39, R49, R2, 0x1, P3 ;  /* 0x0000000231277211 */ /* 0x000fe200018f0eff */
[----:B--2---:R-:W-:Y:S01]  /*c0a0*/  IMAD R40, R55, 0x2, R43 ;  /* 0x0000000237287824 */ /* 0x004fe200078e022b */
[----:B------:R-:W-:-:S03]  /*c0b0*/  LEA R36, P3, R45, R0, 0x1 ;  /* 0x000000002d247211 */ /* 0x000fc600078608ff */
[----:B------:R-:W-:Y:S01]  /*c0c0*/  IMAD R3, R55, 0x2, R40 ;  /* 0x0000000237037824 */ /* 0x000fe200078e0228 */
[----:B------:R0:W-:Y:S01]  /*c0d0*/  STG.E.U16 [R38.64], R29 ;  /* 0x0000001d26007986 */ /* 0x0001e2000c101506 */
[----:B------:R-:W-:Y:S02]  /*c0e0*/  LEA.HI.X.SX32 R37, R45, R2, 0x1, P3 ;  /* 0x000000022d257211 */ /* 0x000fe400018f0eff */
[----:B------:R-:W-:Y:S02]  /*c0f0*/  PRMT R41, R13, 0x7632, R41 ;  /* 0x000076320d297816 */ /* 0x000fe40000000029 */
[----:B------:R-:W-:Y:S01]  /*c100*/  LEA R12, P4, R47, R0, 0x1 ;  /* 0x000000002f0c7211 */ /* 0x000fe200078808ff */
[----:B0-----:R-:W-:-:S04]  /*c110*/  IMAD R39, R55, 0x2, R3 ;  /* 0x0000000237277824 */ /* 0x001fc800078e0203 */
[----:B------:R-:W-:Y:S01]  /*c120*/  IMAD R42, R55, 0x2, R39 ;  /* 0x00000002372a7824 */ /* 0x000fe200078e0227 */
[----:B------:R0:W-:Y:S01]  /*c130*/  STG.E.U16 [R36.64], R41 ;  /* 0x0000002924007986 */ /* 0x0001e2000c101506 */
[----:B------:R-:W-:Y:S02]  /*c140*/  LEA.HI.X.SX32 R13, R47, R2, 0x1, P4 ;  /* 0x000000022f0d7211 */ /* 0x000fe400020f0eff */
[----:B------:R-:W-:Y:S02]  /*c150*/  PRMT R33, R33, 0x7632, R33 ;  /* 0x0000763221217816 */ /* 0x000fe40000000021 */
[----:B------:R-:W-:Y:S02]  /*c160*/  LEA R20, P3, R32, R0, 0x1 ;  /* 0x0000000020147211 */ /* 0x000fe400078608ff */
[C---:B0-----:R-:W-:Y:S01]  /*c170*/  LEA R36, R55.reuse, R42, 0x1 ;  /* 0x0000002a37247211 */ /* 0x041fe200078e08ff */
[----:B------:R0:W-:Y:S04]  /*c180*/  STG.E.U16 [R12.64], R33 ;  /* 0x000000210c007986 */ /* 0x0001e8000c101506 */
[----:B------:R-:W-:-:S04]  /*c190*/  IMAD R37, R55, 0x2, R36 ;  /* 0x0000000237257824 */ /* 0x000fc800078e0224 */
[----:B------:R-:W-:Y:S01]  /*c1a0*/  IMAD R38, R55, 0x2, R37 ;  /* 0x0000000237267824 */ /* 0x000fe200078e0225 */
[----:B0-----:R-:W-:Y:S02]  /*c1b0*/  PRMT R13, R21, 0x7632, R13 ;  /* 0x00007632150d7816 */ /* 0x001fe4000000000d */
[----:B------:R-:W-:Y:S02]  /*c1c0*/  LEA.HI.X.SX32 R21, R32, R2, 0x1, P3 ;  /* 0x0000000220157211 */ /* 0x000fe400018f0eff */
[----:B------:R-:W-:-:S03]  /*c1d0*/  LEA R12, P3, R40, R0, 0x1 ;  /* 0x00000000280c7211 */ /* 0x000fc600078608ff */
[----:B------:R0:W-:Y:S01]  /*c1e0*/  STG.E.U16 [R20.64], R13 ;  /* 0x0000000d14007986 */ /* 0x0001e2000c101506 */
[----:B------:R-:W-:Y:S02]  /*c1f0*/  LEA R28, P4, R43, R0, 0x1 ;  /* 0x000000002b1c7211 */ /* 0x000fe400078808ff */
[----:B------:R-:W-:Y:S02]  /*c200*/  PRMT R44, R29, 0x7632, R44 ;  /* 0x000076321d2c7816 */ /* 0x000fe4000000002c */
[-C--:B------:R-:W-:Y:S01]  /*c210*/  LEA.HI.X.SX32 R29, R43, R2.reuse, 0x1, P4 ;  /* 0x000000022b1d7211 */ /* 0x080fe200020f0eff */
[----:B0-----:R-:W-:Y:S01]  /*c220*/  IMAD R20, R55, 0x2, R38 ;  /* 0x0000000237147824 */ /* 0x001fe200078e0226 */
[----:B------:R-:W-:Y:S02]  /*c230*/  LEA.HI.X.SX32 R13, R40, R2, 0x1, P3 ;  /* 0x00000002280d7211 */ /* 0x000fe400018f0eff */
[----:B------:R-:W-:Y:S01]  /*c240*/  LEA R32, P3, R3, R0, 0x1 ;  /* 0x0000000003207211 */ /* 0x000fe200078608ff */
[----:B------:R-:W-:-:S03]  /*c250*/  IMAD R40, R55, 0x2, R20 ;  /* 0x0000000237287824 */ /* 0x000fc600078e0214 */
[----:B------:R-:W-:Y:S02]  /*c260*/  LEA.HI.X.SX32 R33, R3, R2, 0x1, P3 ;  /* 0x0000000203217211 */ /* 0x000fe400018f0eff */
[C---:B------:R-:W-:Y:S01]  /*c270*/  LEA R3, R55.reuse, R40, 0x1 ;  /* 0x0000002837037211 */ /* 0x040fe200078e08ff */
[----:B------:R0:W-:Y:S04]  /*c280*/  STG.E.U16 [R28.64], R44 ;  /* 0x0000002c1c007986 */ /* 0x0001e8000c101506 */
[----:B------:R2:W-:Y:S01]  /*c290*/  STG.E.U16 [R12.64], R14 ;  /* 0x0000000e0c007986 */ /* 0x0005e2000c101506 */
[----:B------:R-:W-:Y:S01]  /*c2a0*/  IMAD R41, R55, 0x2, R3 ;  /* 0x0000000237297824 */ /* 0x000fe200078e0203 */
[-C--:B0-----:R-:W-:Y:S02]  /*c2b0*/  LEA R28, P4, R39, R0.reuse, 0x1 ;  /* 0x00000000271c7211 */ /* 0x081fe400078808ff */
[----:B--2---:R-:W-:-:S04]  /*c2c0*/  LEA R12, P3, R42, R0, 0x1 ;  /* 0x000000002a0c7211 */ /* 0x004fc800078608ff */
[-C--:B------:R-:W-:Y:S01]  /*c2d0*/  LEA.HI.X.SX32 R13, R42, R2.reuse, 0x1, P3 ;  /* 0x000000022a0d7211 */ /* 0x080fe200018f0eff */
[----:B------:R-:W-:Y:S01]  /*c2e0*/  IMAD R42, R55, 0x2, R41 ;  /* 0x00000002372a7824 */ /* 0x000fe200078e0229 */
[----:B------:R-:W-:Y:S01]  /*c2f0*/  LEA.HI.X.SX32 R29, R39, R2, 0x1, P4 ;  /* 0x00000002271d7211 */ /* 0x000fe200020f0eff */
[----:B------:R-:W-:Y:S02]  /*c300*/  STG.E.U16 [R32.64], R34 ;  /* 0x0000002220007986 */ /* 0x000fe4000c101506 */
[C---:B------:R-:W-:Y:S02]  /*c310*/  IMAD R46, R55.reuse, 0x2, R42 ;  /* 0x00000002372e7824 */ /* 0x040fe400078e022a */
[----:B------:R0:W-:Y:S02]  /*c320*/  STG.E.U16 [R28.64], R22 ;  /* 0x000000161c007986 */ /* 0x0001e4000c101506 */
[----:B------:R-:W-:Y:S02]  /*c330*/  IMAD R21, R55, 0x2, R46 ;  /* 0x0000000237157824 */ /* 0x000fe400078e022e */
[----:B------:R2:W-:Y:S01]  /*c340*/  STG.E.U16 [R12.64], R30 ;  /* 0x0000001e0c007986 */ /* 0x0005e2000c101506 */
[----:B0-----:R-:W-:-:S04]  /*c350*/  LEA R28, P3, R36, R0, 0x1 ;  /* 0x00000000241c7211 */ /* 0x001fc800078608ff */
[----:B------:R-:W-:Y:S02]  /*c360*/  LEA.HI.X.SX32 R29, R36, R2, 0x1, P3 ;  /* 0x00000002241d7211 */ /* 0x000fe400018f0eff */
[----:B------:R-:W-:Y:S02]  /*c370*/  LEA R36, R55, R21, 0x1 ;  /* 0x0000001537247211 */ /* 0x000fe400078e08ff */
[----:B--2---:R-:W-:Y:S02]  /*c380*/  LEA R12, P3, R37, R0, 0x1 ;  /* 0x00000000250c7211 */ /* 0x004fe400078608ff */
[----:B------:R-:W-:Y:S02]  /*c390*/  PRMT R14, R14, 0x7632, R14 ;  /* 0x000076320e0e7816 */ /* 0x000fe4000000000e */
[----:B------:R-:W-:Y:S01]  /*c3a0*/  PRMT R33, R34, 0x7632, R33 ;  /* 0x0000763222217816 */ /* 0x000fe20000000021 */
[----:B------:R-:W-:Y:S01]  /*c3b0*/  IMAD R34, R55, 0x2, R36 ;  /* 0x0000000237227824 */ /* 0x000fe200078e0224 */
[----:B------:R-:W-:-:S02]  /*c3c0*/  LEA.HI.X.SX32 R13, R37, R2, 0x1, P3 ;  /* 0x00000002250d7211 */ /* 0x000fc400018f0eff */
[----:B------:R-:W-:Y:S01]  /*c3d0*/  LEA R32, P3, R38, R0, 0x1 ;  /* 0x0000000026207211 */ /* 0x000fe200078608ff */
[----:B------:R-:W-:Y:S01]  /*c3e0*/  STG.E.U16 [R28.64], R14 ;  /* 0x0000000e1c007986 */ /* 0x000fe2000c101506 */
[----:B------:R-:W-:-:S03]  /*c3f0*/  IMAD R37, R55, 0x2, R34 ;  /* 0x0000000237257824 */ /* 0x000fc600078e0222 */
[----:B------:R0:W-:Y:S01]  /*c400*/  STG.E.U16 [R12.64], R33 ;  /* 0x000000210c007986 */ /* 0x0001e2000c101506 */
[----:B------:R-:W-:Y:S01]  /*c410*/  IMAD R39, R55, 0x2, R37 ;  /* 0x0000000237277824 */ /* 0x000fe200078e0225 */
[----:B0-----:R-:W-:Y:S02]  /*c420*/  LEA.HI.X.SX32 R33, R38, R2, 0x1, P3 ;  /* 0x0000000226217211 */ /* 0x001fe400018f0eff */
[----:B------:R-:W-:-:S04]  /*c430*/  LEA R12, P3, R20, R0, 0x1 ;  /* 0x00000000140c7211 */ /* 0x000fc800078608ff */
[----:B------:R-:W-:Y:S01]  /*c440*/  LEA.HI.X.SX32 R13, R20, R2, 0x1, P3 ;  /* 0x00000002140d7211 */ /* 0x000fe200018f0eff */
[C---:B------:R-:W-:Y:S01]  /*c450*/  IMAD R20, R55.reuse, 0x2, R39 ;  /* 0x0000000237147824 */ /* 0x040fe200078e0227 */
[----:B------:R-:W-:Y:S02]  /*c460*/  PRMT R22, R22, 0x7632, R22 ;  /* 0x0000763216167816 */ /* 0x000fe40000000016 */
[----:B------:R-:W-:Y:S02]  /*c470*/  PRMT R45, R30, 0x7632, R45 ;  /* 0x000076321e2d7816 */ /* 0x000fe4000000002d */
[C---:B------:R-:W-:Y:S02]  /*c480*/  LEA R38, R55.reuse, R20, 0x1 ;  /* 0x0000001437267211 */ /* 0x040fe400078e08ff */
[C---:B------:R-:W-:Y:S01]  /*c490*/  LEA R28, P3, R40.reuse, R0, 0x1 ;  /* 0x00000000281c7211 */ /* 0x040fe200078608ff */
[----:B------:R0:W-:Y:S02]  /*c4a0*/  STG.E.U16 [R32.64], R22 ;  /* 0x0000001620007986 */ /* 0x0001e4000c101506 */
[C---:B------:R-:W-:Y:S01]  /*c4b0*/  IMAD R30, R55.reuse, 0x2, R38 ;  /* 0x00000002371e7824 */ /* 0x040fe200078e0226 */
[----:B------:R-:W-:Y:S01]  /*c4c0*/  LEA.HI.X.SX32 R29, R40, R2, 0x1, P3 ;  /* 0x00000002281d7211 */ /* 0x000fe200018f0eff */
[----:B------:R2:W-:Y:S02]  /*c4d0*/  STG.E.U16 [R12.64], R45 ;  /* 0x0000002d0c007986 */ /* 0x0005e4000c101506 */
[----:B0-----:R-:W-:Y:S01]  /*c4e0*/  IMAD R32, R55, 0x2, R30 ;  /* 0x0000000237207824 */ /* 0x001fe200078e021e */
[----:B--2---:R-:W-:-:S04]  /*c4f0*/  LEA R12, P3, R3, R0, 0x1 ;  /* 0x00000000030c7211 */ /* 0x004fc800078608ff */
[----:B------:R-:W-:Y:S01]  /*c500*/  LEA.HI.X.SX32 R13, R3, R2, 0x1, P3 ;  /* 0x00000002030d7211 */ /* 0x000fe200018f0eff */
[----:B------:R-:W-:Y:S01]  /*c510*/  IMAD R3, R55, 0x2, R32 ;  /* 0x0000000237037824 */ /* 0x000fe200078e0220 */
[----:B------:R-:W-:-:S03]  /*c520*/  LEA R40, P3, R41, R0, 0x1 ;  /* 0x0000000029287211 */ /* 0x000fc600078608ff */
[----:B------:R-:W-:Y:S01]  /*c530*/  IMAD R14, R55, 0x2, R3 ;  /* 0x00000002370e7824 */ /* 0x000fe200078e0203 */
[----:B------:R-:W-:Y:S01]  /*c540*/  STG.E.U16 [R28.64], R15 ;  /* 0x0000000f1c007986 */ /* 0x000fe2000c101506 */
[----:B------:R-:W-:-:S03]  /*c550*/  LEA.HI.X.SX32 R41, R41, R2, 0x1, P3 ;  /* 0x0000000229297211 */ /* 0x000fc600018f0eff */
[----:B------:R0:W-:Y:S01]  /*c560*/  STG.E.U16 [R12.64], R35 ;  /* 0x000000230c007986 */ /* 0x0001e2000c101506 */
[----:B------:R-:W-:-:S03]  /*c570*/  LEA R33, R55, R14, 0x1 ;  /* 0x0000000e37217211 */ /* 0x000fc600078e08ff */
[----:B------:R2:W-:Y:S01]  /*c580*/  STG.E.U16 [R40.64], R23 ;  /* 0x0000001728007986 */ /* 0x0005e2000c101506 */
[----:B0-----:R-:W-:-:S04]  /*c590*/  LEA R12, P3, R42, R0, 0x1 ;  /* 0x000000002a0c7211 */ /* 0x001fc800078608ff */
[----:B------:R-:W-:Y:S01]  /*c5a0*/  LEA.HI.X.SX32 R13, R42, R2, 0x1, P3 ;  /* 0x000000022a0d7211 */ /* 0x000fe200018f0eff */
[----:B------:R-:W-:Y:S01]  /*c5b0*/  IMAD R42, R55, 0x2, R33 ;  /* 0x00000002372a7824 */ /* 0x000fe200078e0221 */
[----:B------:R-:W-:-:S03]  /*c5c0*/  LEA R28, P3, R46, R0, 0x1 ;  /* 0x000000002e1c7211 */ /* 0x000fc600078608ff */
[----:B--2---:R-:W-:Y:S01]  /*c5d0*/  IMAD R40, R55, 0x2, R42 ;  /* 0x0000000237287824 */ /* 0x004fe200078e022a */
[----:B------:R-:W-:-:S03]  /*c5e0*/  PRMT R44, R15, 0x7632, R44 ;  /* 0x000076320f2c7816 */ /* 0x000fc6000000002c */
[----:B------:R-:W-:Y:S01]  /*c5f0*/  IMAD R41, R55, 0x2, R40 ;  /* 0x0000000237297824 */ /* 0x000fe200078e0228 */
[----:B------:R-:W-:Y:S02]  /*c600*/  LEA.HI.X.SX32 R29, R46, R2, 0x1, P3 ;  /* 0x000000022e1d7211 */ /* 0x000fe400018f0eff */
[----:B------:R-:W-:Y:S01]  /*c610*/  LEA R22, P3, R21, R0, 0x1 ;  /* 0x0000000015167211 */ /* 0x000fe200078608ff */
[----:B------:R-:W-:Y:S01]  /*c620*/  IMAD R15, R55, 0x2, R41 ;  /* 0x00000002370f7824 */ /* 0x000fe200078e0229 */
[----:B------:R-:W-:Y:S01]  /*c630*/  PRMT R45, R23, 0x7632, R45 ;  /* 0x00007632172d7816 */ /* 0x000fe2000000002d */
[----:B------:R0:W-:Y:S01]  /*c640*/  STG.E.U16 [R12.64], R31 ;  /* 0x0000001f0c007986 */ /* 0x0001e2000c101506 */
[----:B------:R-:W-:Y:S02]  /*c650*/  LEA.HI.X.SX32 R23, R21, R2, 0x1, P3 ;  /* 0x0000000215177211 */ /* 0x000fe400018f0eff */
[----:B------:R-:W-:Y:S01]  /*c660*/  LEA R21, R55, R15, 0x1 ;  /* 0x0000000f37157211 */ /* 0x000fe200078e08ff */
[----:B------:R2:W-:Y:S01]  /*c670*/  STG.E.U16 [R28.64], R44 ;  /* 0x0000002c1c007986 */ /* 0x0005e2000c101506 */
[----:B------:R-:W-:-:S02]  /*c680*/  PRMT R43, R35, 0x7632, R43 ;  /* 0x00007632232b7816 */ /* 0x000fc4000000002b */
[----:B------:R-:W-:Y:S02]  /*c690*/  PRMT R35, R31, 0x7632, R35 ;  /* 0x000076321f237816 */ /* 0x000fe40000000023 */
[-C--:B0-----:R-:W-:Y:S02]  /*c6a0*/  LEA R12, P4, R36, R0.reuse, 0x1 ;  /* 0x00000000240c7211 */ /* 0x081fe400078808ff */
[----:B--2---:R-:W-:Y:S02]  /*c6b0*/  LEA R28, P3, R34, R0, 0x1 ;  /* 0x00000000221c7211 */ /* 0x004fe400078608ff */
[-C--:B------:R-:W-:Y:S02]  /*c6c0*/  LEA.HI.X.SX32 R13, R36, R2.reuse, 0x1, P4 ;  /* 0x00000002240d7211 */ /* 0x080fe400020f0eff */
[----:B------:R-:W-:Y:S01]  /*c6d0*/  LEA.HI.X.SX32 R29, R34, R2, 0x1, P3 ;  /* 0x00000002221d7211 */ /* 0x000fe200018f0eff */
[C---:B------:R-:W-:Y:S01]  /*c6e0*/  IMAD R34, R55.reuse, 0x2, R21 ;  /* 0x0000000237227824 */ /* 0x040fe200078e0215 */
[----:B------:R-:W-:Y:S03]  /*c6f0*/  STG.E.U16 [R22.64], R43 ;  /* 0x0000002b16007986 */ /* 0x000fe6000c101506 */
[----:B------:R-:W-:Y:S01]  /*c700*/  IMAD R36, R55, 0x2, R34 ;  /* 0x0000000237247824 */ /* 0x000fe200078e0222 */
[----:B------:R0:W-:Y:S04]  /*c710*/  STG.E.U16 [R12.64], R45 ;  /* 0x0000002d0c007986 */ /* 0x0001e8000c101506 */
[----:B------:R2:W-:Y:S01]  /*c720*/  STG.E.U16 [R28.64], R35 ;  /* 0x000000231c007986 */ /* 0x0005e2000c101506 */
[----:B0-----:R-:W-:Y:S01]  /*c730*/  LEA R12, P3, R37, R0, 0x1 ;  /* 0x00000000250c7211 */ /* 0x001fe200078608ff */
[----:B--2---:R-:W-:-:S03]  /*c740*/  IMAD R35, R55, 0x2, R36 ;  /* 0x0000000237237824 */ /* 0x004fc600078e0224 */
[----:B------:R-:W-:Y:S02]  /*c750*/  LEA.HI.X.SX32 R13, R37, R2, 0x1, P3 ;  /* 0x00000002250d7211 */ /* 0x000fe400018f0eff */
[----:B------:R-:W-:Y:S01]  /*c760*/  LEA R28, P3, R20, R0, 0x1 ;  /* 0x00000000141c7211 */ /* 0x000fe200078608ff */
[----:B------:R-:W-:-:S03]  /*c770*/  IMAD R37, R55, 0x2, R35 ;  /* 0x0000000237257824 */ /* 0x000fc600078e0223 */
[----:B------:R-:W-:Y:S02]  /*c780*/  LEA.HI.X.SX32 R29, R20, R2, 0x1, P3 ;  /* 0x00000002141d7211 */ /* 0x000fe400018f0eff */
[----:B------:R-:W-:Y:S01]  /*c790*/  LEA R20, R55, R37, 0x1 ;  /* 0x0000002537147211 */ /* 0x000fe200078e08ff */
[----:B------:R0:W-:Y:S01]  /*c7a0*/  STG.E.U16 [R12.64], R4 ;  /* 0x000000040c007986 */ /* 0x0001e2000c101506 */
[----:B------:R-:W-:-:S03]  /*c7b0*/  LEA R22, P4, R39, R0, 0x1 ;  /* 0x0000000027167211 */ /* 0x000fc600078808ff */
[----:B------:R-:W-:Y:S01]  /*c7c0*/  IMAD R45, R55, 0x2, R20 ;  /* 0x00000002372d7824 */ /* 0x000fe200078e0214 */
[----:B------:R-:W-:-:S03]  /*c7d0*/  LEA.HI.X.SX32 R23, R39, R2, 0x1, P4 ;  /* 0x0000000227177211 */ /* 0x000fc600020f0eff */
[----:B------:R-:W-:Y:S01]  /*c7e0*/  IMAD R49, R55, 0x2, R45 ;  /* 0x0000000237317824 */ /* 0x000fe200078e022d */
[----:B0-----:R-:W-:-:S03]  /*c7f0*/  LEA R12, P3, R38, R0, 0x1 ;  /* 0x00000000260c7211 */ /* 0x001fc600078608ff */
[----:B------:R-:W-:Y:S01]  /*c800*/  IMAD R48, R55, 0x2, R49 ;  /* 0x0000000237307824 */ /* 0x000fe200078e0231 */
[----:B------:R-:W-:Y:S01]  /*c810*/  LEA.HI.X.SX32 R13, R38, R2, 0x1, P3 ;  /* 0x00000002260d7211 */ /* 0x000fe200018f0eff */
[----:B-1----:R0:W-:Y:S04]  /*c820*/  STG.E.U16 [R22.64], R8 ;  /* 0x0000000816007986 */ /* 0x0021e8000c101506 */
[----:B------:R-:W-:Y:S04]  /*c830*/  STG.E.U16 [R28.64], R24 ;  /* 0x000000181c007986 */ /* 0x000fe8000c101506 */
[----:B------:R1:W-:Y:S01]  /*c840*/  STG.E.U16 [R12.64], R16 ;  /* 0x000000100c007986 */ /* 0x0003e2000c101506 */
[----:B0-----:R-:W-:-:S04]  /*c850*/  LEA R22, P3, R30, R0, 0x1 ;  /* 0x000000001e167211 */ /* 0x001fc800078608ff */
[----:B------:R-:W-:Y:S01]  /*c860*/  LEA.HI.X.SX32 R23, R30, R2, 0x1, P3 ;  /* 0x000000021e177211 */ /* 0x000fe200018f0eff */
[C---:B-1----:R-:W-:Y:S01]  /*c870*/  IMAD R13, R55.reuse, 0x2, R48 ;  /* 0x00000002370d7824 */ /* 0x042fe200078e0230 */
[----:B------:R-:W-:Y:S02]  /*c880*/  PRMT R29, R4, 0x7632, R29 ;  /* 0x00007632041d7816 */ /* 0x000fe4000000001d */
[C---:B------:R-:W-:Y:S02]  /*c890*/  LEA R30, P3, R32.reuse, R0, 0x1 ;  /* 0x00000000201e7211 */ /* 0x040fe400078608ff */
[----:B------:R-:W-:Y:S01]  /*c8a0*/  LEA R12, R55, R13, 0x1 ;  /* 0x0000000d370c7211 */ /* 0x000fe200078e08ff */
[----:B------:R0:W-:Y:S01]  /*c8b0*/  STG.E.U16 [R22.64], R29 ;  /* 0x0000001d16007986 */ /* 0x0001e2000c101506 */
[----:B------:R-:W-:Y:S02]  /*c8c0*/  LEA.HI.X.SX32 R31, R32, R2, 0x1, P3 ;  /* 0x00000002201f7211 */ /* 0x000fe400018f0eff */
[----:B------:R-:W-:-:S02]  /*c8d0*/  PRMT R8, R8, 0x7632, R8 ;  /* 0x0000763208087816 */ /* 0x000fc40000000008 */
[----:B------:R-:W-:-:S03]  /*c8e0*/  LEA R28, P3, R3, R0, 0x1 ;  /* 0x00000000031c7211 */ /* 0x000fc600078608ff */
[----:B------:R1:W-:Y:S01]  /*c8f0*/  STG.E.U16 [R30.64], R8 ;  /* 0x000000081e007986 */ /* 0x0003e2000c101506 */
[----:B0-----:R-:W-:Y:S01]  /*c900*/  IMAD R23, R55, 0x2, R12 ;  /* 0x0000000237177824 */ /* 0x001fe200078e020c */
[----:B------:R-:W-:Y:S02]  /*c910*/  LEA.HI.X.SX32 R29, R3, R2, 0x1, P3 ;  /* 0x00000002031d7211 */ /* 0x000fe400018f0eff */
[-C--:B------:R-:W-:Y:S01]  /*c920*/  LEA R38, P3, R14, R0.reuse, 0x1 ;  /* 0x000000000e267211 */ /* 0x080fe200078608ff */
[----:B-1----:R-:W-:Y:S01]  /*c930*/  IMAD R31, R55, 0x2, R23 ;  /* 0x00000002371f7824 */ /* 0x002fe200078e0217 */
[----:B------:R-:W-:Y:S02]  /*c940*/  PRMT R24, R24, 0x7632, R24 ;  /* 0x0000763218187816 */ /* 0x000fe40000000018 */
[----:B------:R-:W-:Y:S01]  /*c950*/  LEA R32, P4, R33, R0, 0x1 ;  /* 0x0000000021207211 */ /* 0x000fe200078808ff */
[C---:B------:R-:W-:Y:S01]  /*c960*/  IMAD R3, R55.reuse, 0x2, R31 ;  /* 0x0000000237037824 */ /* 0x040fe200078e021f */
[-C--:B------:R-:W-:Y:S01]  /*c970*/  LEA.HI.X.SX32 R39, R14, R2.reuse, 0x1, P3 ;  /* 0x000000020e277211 */ /* 0x080fe200018f0eff */
[----:B------:R0:W-:Y:S01]  /*c980*/  STG.E.U16 [R28.64], R24 ;  /* 0x000000181c007986 */ /* 0x0001e2000c101506 */
[----:B------:R-:W-:Y:S01]  /*c990*/  PRMT R16, R16, 0x7632, R16 ;  /* 0x0000763210107816 */ /* 0x000fe20000000010 */
[----:B------:R-:W-:Y:S01]  /*c9a0*/  IMAD R14, R55, 0x2, R3 ;  /* 0x00000002370e7824 */ /* 0x000fe200078e0203 */
[----:B------:R-:W-:-:S03]  /*c9b0*/  LEA.HI.X.SX32 R33, R33, R2, 0x1, P4 ;  /* 0x0000000221217211 */ /* 0x000fc600020f0eff */
[----:B------:R-:W-:Y:S01]  /*c9c0*/  STG.E.U16 [R38.64], R16 ;  /* 0x0000001026007986 */ /* 0x000fe2000c101506 */
[----:B------:R-:W-:Y:S02]  /*c9d0*/  LEA R30, R55, R14, 0x1 ;  /* 0x0000000e371e7211 */ /* 0x000fe400078e08ff */
[CC--:B0-----:R-:W-:Y:S01]  /*c9e0*/  LEA R28, P3, R42.reuse, R0.reuse, 0x1 ;  /* 0x000000002a1c7211 */ /* 0x0c1fe200078608ff */
[----:B------:R0:W-:Y:S01]  /*c9f0*/  STG.E.U16 [R32.64], R5 ;  /* 0x0000000520007986 */ /* 0x0001e2000c101506 */
[----:B------:R-:W-:Y:S02]  /*ca00*/  LEA R58, P4, R41, R0, 0x1 ;  /* 0x00000000293a7211 */ /* 0x000fe400078808ff */
[-C--:B------:R-:W-:Y:S01]  /*ca10*/  LEA.HI.X.SX32 R29, R42, R2.reuse, 0x1, P3 ;  /* 0x000000022a1d7211 */ /* 0x080fe200018f0eff */
[----:B------:R-:W-:Y:S01]  /*ca20*/  IMAD R22, R55, 0x2, R30 ;  /* 0x0000000237167824 */ /* 0x000fe200078e021e */
[----:B------:R-:W-:Y:S02]  /*ca30*/  LEA.HI.X.SX32 R59, R41, R2, 0x1, P4 ;  /* 0x00000002293b7211 */ /* 0x000fe400020f0eff */
[-C--:B0-----:R-:W-:Y:S01]  /*ca40*/  LEA R32, P3, R40, R0.reuse, 0x1 ;  /* 0x0000000028207211 */ /* 0x081fe200078608ff */
[----:B------:R-:W-:Y:S01]  /*ca50*/  IMAD R4, R55, 0x2, R22 ;  /* 0x0000000237047824 */ /* 0x000fe200078e0216 */
[----:B------:R-:W-:-:S02]  /*ca60*/  LEA R46, P5, R34, R0, 0x1 ;  /* 0x00000000222e7211 */ /* 0x000fc400078a08ff */
[----:B------:R-:W-:Y:S02]  /*ca70*/  LEA.HI.X.SX32 R33, R40, R2, 0x1, P3 ;  /* 0x0000000228217211 */ /* 0x000fe400018f0eff */
[-C--:B------:R-:W-:Y:S02]  /*ca80*/  LEA R40, P4, R21, R0.reuse, 0x1 ;  /* 0x0000000015287211 */ /* 0x080fe400078808ff */
[----:B------:R-:W-:Y:S02]  /*ca90*/  LEA R56, P3, R15, R0, 0x1 ;  /* 0x000000000f387211 */ /* 0x000fe400078608ff */
[-C--:B------:R-:W-:Y:S01]  /*caa0*/  LEA.HI.X.SX32 R41, R21, R2.reuse, 0x1, P4 ;  /* 0x0000000215297211 */ /* 0x080fe200020f0eff */
[----:B------:R-:W-:Y:S01]  /*cab0*/  IMAD R8, R55, 0x2, R4 ;  /* 0x0000000237087824 */ /* 0x000fe200078e0204 */
[----:B------:R-:W-:Y:S02]  /*cac0*/  LEA.HI.X.SX32 R47, R34, R2, 0x1, P5 ;  /* 0x00000002222f7211 */ /* 0x000fe400028f0eff */
[----:B------:R-:W-:-:S02]  /*cad0*/  LEA R38, P4, R35, R0, 0x1 ;  /* 0x0000000023267211 */ /* 0x000fc400078808ff */
[----:B------:R-:W-:Y:S01]  /*cae0*/  LEA R34, P5, R37, R0, 0x1 ;  /* 0x0000000025227211 */ /* 0x000fe200078a08ff */
[----:B------:R0:W-:Y:S01]  /*caf0*/  STG.E.U16 [R28.64], R9 ;  /* 0x000000091c007986 */ /* 0x0001e2000c101506 */
[----:B------:R-:W-:Y:S02]  /*cb00*/  LEA.HI.X.SX32 R57, R15, R2, 0x1, P3 ;  /* 0x000000020f397211 */ /* 0x000fe400018f0eff */
[C---:B------:R-:W-:Y:S02]  /*cb10*/  LEA R42, P3, R36.reuse, R0, 0x1 ;  /* 0x00000000242a7211 */ /* 0x040fe400078608ff */
[-C--:B------:R-:W-:Y:S02]  /*cb20*/  LEA.HI.X.SX32 R39, R35, R2.reuse, 0x1, P4 ;  /* 0x0000000223277211 */ /* 0x080fe400020f0eff */
[----:B------:R-:W-:Y:S02]  /*cb30*/  LEA.HI.X.SX32 R35, R37, R2, 0x1, P5 ;  /* 0x0000000225237211 */ /* 0x000fe400028f0eff */
[----:B------:R-:W-:Y:S01]  /*cb40*/  LEA R50, P5, R49, R0, 0x1 ;  /* 0x0000000031327211 */ /* 0x000fe200078a08ff */
[----:B0-----:R-:W-:Y:S01]  /*cb50*/  IMAD R29, R55, 0x2, R8 ;  /* 0x00000002371d7824 */ /* 0x001fe200078e0208 */
[----:B------:R-:W-:-:S02]  /*cb60*/  LEA.HI.X.SX32 R43, R36, R2, 0x1, P3 ;  /* 0x00000002242b7211 */ /* 0x000fc400018f0eff */
[CC--:B------:R-:W-:Y:S02]  /*cb70*/  LEA R36, P3, R20.reuse, R0.reuse, 0x1 ;  /* 0x0000000014247211 */ /* 0x0c0fe400078608ff */
[----:B------:R-:W-:Y:S02]  /*cb80*/  LEA R15, R55, R29, 0x1 ;  /* 0x0000001d370f7211 */ /* 0x000fe400078e08ff */
[----:B------:R-:W-:Y:S02]  /*cb90*/  LEA R44, P4, R45, R0, 0x1 ;  /* 0x000000002d2c7211 */ /* 0x000fe400078808ff */
[-C--:B------:R-:W-:Y:S02]  /*cba0*/  LEA.HI.X.SX32 R51, R49, R2.reuse, 0x1, P5 ;  /* 0x0000000231337211 */ /* 0x080fe400028f0eff */
[-C--:B------:R-:W-:Y:S01]  /*cbb0*/  LEA.HI.X.SX32 R37, R20, R2.reuse, 0x1, P3 ;  /* 0x0000000214257211 */ /* 0x080fe200018f0eff */
[----:B------:R-:W-:Y:S01]  /*cbc0*/  IMAD R21, R55, 0x2, R15 ;  /* 0x0000000237157824 */ /* 0x000fe200078e020f */
[----:B------:R-:W-:Y:S01]  /*cbd0*/  LEA.HI.X.SX32 R45, R45, R2, 0x1, P4 ;  /* 0x000000022d2d7211 */ /* 0x000fe200020f0eff */
[----:B------:R0:W-:Y:S01]  /*cbe0*/  STL.64 [R1+0x100], R50 ;  /* 0x0001003201007387 */ /* 0x0001e20000100a00 */
[----:B------:R-:W-:-:S02]  /*cbf0*/  LEA R60, P3, R48, R0, 0x1 ;  /* 0x00000000303c7211 */ /* 0x000fc400078608ff */
[----:B------:R-:W-:Y:S01]  /*cc00*/  LEA R52, P4, R13, R0, 0x1 ;  /* 0x000000000d347211 */ /* 0x000fe200078808ff */
[----:B------:R-:W-:Y:S01]  /*cc10*/  IMAD R28, R55, 0x2, R21 ;  /* 0x00000002371c7824 */ /* 0x000fe200078e0215 */
[-C--:B------:R-:W-:Y:S02]  /*cc20*/  LEA.HI.X.SX32 R61, R48, R2.reuse, 0x1, P3 ;  /* 0x00000002303d7211 */ /* 0x080fe400018f0eff */
[----:B------:R-:W-:Y:S02]  /*cc30*/  LEA.HI.X.SX32 R53, R13, R2, 0x1, P4 ;  /* 0x000000020d357211 */ /* 0x000fe400020f0eff */
[----:B0-----:R-:W-:Y:S01]  /*cc40*/  LEA R50, P5, R12, R0, 0x1 ;  /* 0x000000000c327211 */ /* 0x001fe200078a08ff */
[----:B------:R-:W-:-:S03]  /*cc50*/  IMAD R16, R55, 0x2, R28 ;  /* 0x0000000237107824 */ /* 0x000fc600078e021c */
[----:B------:R-:W-:Y:S01]  /*cc60*/  LEA.HI.X.SX32 R51, R12, R2, 0x1, P5 ;  /* 0x000000020c337211 */ /* 0x000fe200028f0eff */
[----:B------:R-:W-:Y:S01]  /*cc70*/  STL.64 [R1+0xf8], R60 ;  /* 0x0000f83c01007387 */ /* 0x000fe20000100a00 */
[----:B------:R-:W-:-:S03]  /*cc80*/  IMAD R24, R55, 0x2, R16 ;  /* 0x0000000237187824 */ /* 0x000fc600078e0210 */
[----:B------:R0:W-:Y:S01]  /*cc90*/  STL.64 [R1+0xf0], R52 ;  /* 0x0000f03401007387 */ /* 0x0001e20000100a00 */
[----:B------:R-:W-:-:S03]  /*cca0*/  LEA R48, P5, R3, R0, 0x1 ;  /* 0x0000000003307211 */ /* 0x000fc600078a08ff */
[----:B------:R1:W-:Y:S01]  /*ccb0*/  STL.64 [R1+0xe8], R50 ;  /* 0x0000e83201007387 */ /* 0x0003e20000100a00 */
[----:B------:R-:W-:Y:S02]  /*ccc0*/  LEA.HI.X.SX32 R49, R3, R2, 0x1, P5 ;  /* 0x0000000203317211 */ /* 0x000fe400028f0eff */
[-C--:B0-----:R-:W-:Y:S02]  /*ccd0*/  LEA R52, P3, R23, R0.reuse, 0x1 ;  /* 0x0000000017347211 */ /* 0x081fe400078608ff */
[----:B-1----:R-:W-:Y:S02]  /*cce0*/  LEA R50, P4, R31, R0, 0x1 ;  /* 0x000000001f327211 */ /* 0x002fe400078808ff */
[-C--:B------:R-:W-:Y:S02]  /*ccf0*/  LEA.HI.X.SX32 R53, R23, R2.reuse, 0x1, P3 ;  /* 0x0000000217357211 */ /* 0x080fe400018f0eff */
[----:B------:R-:W-:Y:S02]  /*cd00*/  LEA.HI.X.SX32 R51, R31, R2, 0x1, P4 ;  /* 0x000000021f337211 */ /* 0x000fe400020f0eff */
[C---:B------:R-:W-:Y:S01]  /*cd10*/  LEA R20, R55.reuse, R24, 0x1 ;  /* 0x0000001837147211 */ /* 0x040fe200078e08ff */
[----:B------:R0:W-:Y:S04]  /*cd20*/  STL.64 [R1+0xe0], R52 ;  /* 0x0000e03401007387 */ /* 0x0001e80000100a00 */
[----:B------:R1:W-:Y:S01]  /*cd30*/  STL.64 [R1+0xd8], R50 ;  /* 0x0000d83201007387 */ /* 0x0003e20000100a00 */
[----:B------:R-:W-:-:S03]  /*cd40*/  IMAD R12, R55, 0x2, R20 ;  /* 0x00000002370c7824 */ /* 0x000fc600078e0214 */
[----:B------:R2:W-:Y:S01]  /*cd50*/  STL.64 [R1+0xd0], R48 ;  /* 0x0000d03001007387 */ /* 0x0005e20000100a00 */
[-C--:B0-----:R-:W-:Y:S02]  /*cd60*/  LEA R52, P3, R14, R0.reuse, 0x1 ;  /* 0x000000000e347211 */ /* 0x081fe400078608ff */
[----:B-1----:R-:W-:Y:S02]  /*cd70*/  LEA R50, P4, R30, R0, 0x1 ;  /* 0x000000001e327211 */ /* 0x002fe400078808ff */
[----:B------:R-:W-:Y:S02]  /*cd80*/  LEA.HI.X.SX32 R53, R14, R2, 0x1, P3 ;  /* 0x000000020e357211 */ /* 0x000fe400018f0eff */
[----:B--2---:R-:W-:Y:S01]  /*cd90*/  LEA R48, P5, R22, R0, 0x1 ;  /* 0x0000000016307211 */ /* 0x004fe200078a08ff */
[C---:B------:R-:W-:Y:S01]  /*cda0*/  IMAD R13, R55.reuse, 0x2, R12 ;  /* 0x00000002370d7824 */ /* 0x040fe200078e020c */
[-C--:B------:R-:W-:Y:S02]  /*cdb0*/  LEA.HI.X.SX32 R51, R30, R2.reuse, 0x1, P4 ;  /* 0x000000021e337211 */ /* 0x080fe400020f0eff */
[----:B------:R-:W-:Y:S01]  /*cdc0*/  LEA.HI.X.SX32 R49, R22, R2, 0x1, P5 ;  /* 0x0000000216317211 */ /* 0x000fe200028f0eff */
[----:B------:R-:W-:Y:S01]  /*cdd0*/  STL.64 [R1+0xc8], R52 ;  /* 0x0000c83401007387 */ /* 0x000fe20000100a00 */
[----:B------:R-:W-:-:S03]  /*cde0*/  IMAD R23, R55, 0x2, R13 ;  /* 0x0000000237177824 */ /* 0x000fc600078e020d */
[----:B------:R0:W-:Y:S01]  /*cdf0*/  STL.64 [R1+0xc0], R50 ;  /* 0x0000c03201007387 */ /* 0x0001e20000100a00 */
[----:B------:R-:W-:-:S03]  /*ce00*/  LEA R30, P5, R29, R0, 0x1 ;  /* 0x000000001d1e7211 */ /* 0x000fc600078a08ff */
[----:B------:R1:W-:Y:S01]  /*ce10*/  STL.64 [R1+0xb8], R48 ;  /* 0x0000b83001007387 */ /* 0x0003e20000100a00 */
[----:B------:R-:W-:Y:S01]  /*ce20*/  IMAD R3, R55, 0x2, R23 ;  /* 0x0000000237037824 */ /* 0x000fe200078e0217 */
[----:B------:R-:W-:Y:S02]  /*ce30*/  LEA.HI.X.SX32 R31, R29, R2, 0x1, P5 ;  /* 0x000000021d1f7211 */ /* 0x000fe400028f0eff */
[-C--:B0-----:R-:W-:Y:S02]  /*ce40*/  LEA R50, P3, R4, R0.reuse, 0x1 ;  /* 0x0000000004327211 */ /* 0x081fe400078608ff */
[----:B-1----:R-:W-:Y:S02]  /*ce50*/  LEA R48, P4, R8, R0, 0x1 ;  /* 0x0000000008307211 */ /* 0x002fe400078808ff */
[-C--:B------:R-:W-:Y:S02]  /*ce60*/  LEA.HI.X.SX32 R51, R4, R2.reuse, 0x1, P3 ;  /* 0x0000000204337211 */ /* 0x080fe400018f0eff */
[----:B------:R-:W-:-:S02]  /*ce70*/  LEA.HI.X.SX32 R49, R8, R2, 0x1, P4 ;  /* 0x0000000208317211 */ /* 0x000fc400020f0eff */
        /* <DEDUP_REMOVED lines=8> */
[C---:B--2---:R-:W-:Y:S02]  /*cf00*/  LEA R30, P5, R28.reuse, R0, 0x1 ;  /* 0x000000001c1e7211 */ /* 0x044fe400078a08ff */
[-C--:B------:R-:W-:Y:S01]  /*cf10*/  LEA.HI.X.SX32 R49, R21, R2.reuse, 0x1, P4 ;  /* 0x0000000215317211 */ /* 0x080fe200020f0eff */
[C---:B------:R-:W-:Y:S01]  /*cf20*/  IMAD R4, R55.reuse, 0x2, R22 ;  /* 0x0000000237047824 */ /* 0x040fe200078e0216 */
[----:B------:R-:W-:Y:S01]  /*cf30*/  LEA.HI.X.SX32 R31, R28, R2, 0x1, P5 ;  /* 0x000000021c1f7211 */ /* 0x000fe200028f0eff */
[----:B------:R0:W-:Y:S02]  /*cf40*/  STL.64 [R1+0x98], R50 ;  /* 0x0000983201007387 */ /* 0x0001e40000100a00 */
[----:B------:R-:W-:-:S02]  /*cf50*/  IMAD R8, R55, 0x2, R4 ;  /* 0x0000000237087824 */ /* 0x000fc400078e0204 */
[----:B------:R1:W-:Y:S04]  /*cf60*/  STL.64 [R1+0x90], R48 ;  /* 0x0000903001007387 */ /* 0x0003e80000100a00 */
[----:B------:R2:W-:Y:S01]  /*cf70*/  STL.64 [R1+0x88], R30 ;  /* 0x0000881e01007387 */ /* 0x0005e20000100a00 */
[-C--:B0-----:R-:W-:Y:S02]  /*cf80*/  LEA R50, P3, R16, R0.reuse, 0x1 ;  /* 0x0000000010327211 */ /* 0x081fe400078608ff */
[----:B-1----:R-:W-:Y:S01]  /*cf90*/  LEA R48, P4, R24, R0, 0x1 ;  /* 0x0000000018307211 */ /* 0x002fe200078808ff */
[----:B------:R-:W-:Y:S01]  /*cfa0*/  IMAD R21, R55, 0x2, R8 ;  /* 0x0000000237157824 */ /* 0x000fe200078e0208 */
[----:B------:R-:W-:Y:S02]  /*cfb0*/  LEA.HI.X.SX32 R51, R16, R2, 0x1, P3 ;  /* 0x0000000210337211 */ /* 0x000fe400018f0eff */
[----:B--2---:R-:W-:-:S02]  /*cfc0*/  LEA R30, P5, R20, R0, 0x1 ;  /* 0x00000000141e7211 */ /* 0x004fc400078a08ff */
[-C--:B------:R-:W-:Y:S02]  /*cfd0*/  LEA.HI.X.SX32 R49, R24, R2.reuse, 0x1, P4 ;  /* 0x0000000218317211 */ /* 0x080fe400020f0eff */
[----:B------:R-:W-:Y:S01]  /*cfe0*/  LEA.HI.X.SX32 R31, R20, R2, 0x1, P5 ;  /* 0x00000002141f7211 */ /* 0x000fe200028f0eff */
[----:B------:R-:W-:Y:S01]  /*cff0*/  STL.64 [R1+0x80], R50 ;  /* 0x0000803201007387 */ /* 0x000fe20000100a00 */
[----:B------:R-:W-:-:S03]  /*d000*/  LEA R15, R55, R21, 0x1 ;  /* 0x00000015370f7211 */ /* 0x000fc600078e08ff */
[----:B------:R0:W-:Y:S01]  /*d010*/  STL.64 [R1+0x78], R48 ;  /* 0x0000783001007387 */ /* 0x0001e20000100a00 */
[----:B------:R-:W-:-:S03]  /*d020*/  LEA R28, P5, R23, R0, 0x1 ;  /* 0x00000000171c7211 */ /* 0x000fc600078a08ff */
[----:B------:R1:W-:Y:S01]  /*d030*/  STL.64 [R1+0x70], R30 ;  /* 0x0000701e01007387 */ /* 0x0003e20000100a00 */
[----:B------:R-:W-:Y:S01]  /*d040*/  IMAD R16, R55, 0x2, R15 ;  /* 0x0000000237107824 */ /* 0x000fe200078e020f */
[----:B------:R-:W-:Y:S02]  /*d050*/  LEA.HI.X.SX32 R29, R23, R2, 0x1, P5 ;  /* 0x00000002171d7211 */ /* 0x000fe400028f0eff */
[CC--:B0-----:R-:W-:Y:S02]  /*d060*/  LEA R48, P3, R12.reuse, R0.reuse, 0x1 ;  /* 0x000000000c307211 */ /* 0x0c1fe400078608ff */
[C---:B-1----:R-:W-:Y:S02]  /*d070*/  LEA R30, P4, R13.reuse, R0, 0x1 ;  /* 0x000000000d1e7211 */ /* 0x042fe400078808ff */
[-C--:B------:R-:W-:Y:S02]  /*d080*/  LEA.HI.X.SX32 R49, R12, R2.reuse, 0x1, P3 ;  /* 0x000000020c317211 */ /* 0x080fe400018f0eff */
[----:B------:R-:W-:Y:S01]  /*d090*/  LEA.HI.X.SX32 R31, R13, R2, 0x1, P4 ;  /* 0x000000020d1f7211 */ /* 0x000fe200020f0eff */
[----:B------:R-:W-:-:S02]  /*d0a0*/  IMAD R20, R55, 0x2, R16 ;  /* 0x0000000237147824 */ /* 0x000fc400078e0210 */
[----:B------:R0:W-:Y:S02]  /*d0b0*/  STL.64 [R1+0x68], R48 ;  /* 0x0000683001007387 */ /* 0x0001e40000100a00 */
[----:B------:R-:W-:Y:S02]  /*d0c0*/  IMAD R12, R55, 0x2, R20 ;  /* 0x00000002370c7824 */ /* 0x000fe400078e0214 */
[----:B------:R1:W-:Y:S04]  /*d0d0*/  STL.64 [R1+0x60], R30 ;  /* 0x0000601e01007387 */ /* 0x0003e80000100a00 */
[----:B------:R2:W-:Y:S01]  /*d0e0*/  STL.64 [R1+0x58], R28 ;  /* 0x0000581c01007387 */ /* 0x0005e20000100a00 */
[-C--:B0-----:R-:W-:Y:S02]  /*d0f0*/  LEA R48, P3, R3, R0.reuse, 0x1 ;  /* 0x0000000003307211 */ /* 0x081fe400078608ff */
[----:B-1----:R-:W-:-:S02]  /*d100*/  LEA R30, P4, R14, R0, 0x1 ;  /* 0x000000000e1e7211 */ /* 0x002fc400078808ff */
[----:B------:R-:W-:Y:S02]  /*d110*/  LEA.HI.X.SX32 R49, R3, R2, 0x1, P3 ;  /* 0x0000000203317211 */ /* 0x000fe400018f0eff */
[----:B--2---:R-:W-:Y:S01]  /*d120*/  LEA R28, P5, R22, R0, 0x1 ;  /* 0x00000000161c7211 */ /* 0x004fe200078a08ff */
[C---:B------:R-:W-:Y:S01]  /*d130*/  IMAD R13, R55.reuse, 0x2, R12 ;  /* 0x00000002370d7824 */ /* 0x040fe200078e020c */
[-C--:B------:R-:W-:Y:S02]  /*d140*/  LEA.HI.X.SX32 R31, R14, R2.reuse, 0x1, P4 ;  /* 0x000000020e1f7211 */ /* 0x080fe400020f0eff */
[----:B------:R-:W-:Y:S01]  /*d150*/  LEA.HI.X.SX32 R29, R22, R2, 0x1, P5 ;  /* 0x00000002161d7211 */ /* 0x000fe200028f0eff */
[----:B------:R0:W-:Y:S01]  /*d160*/  STL.64 [R1+0x50], R48 ;  /* 0x0000503001007387 */ /* 0x0001e20000100a00 */
[----:B------:R-:W-:-:S03]  /*d170*/  LEA R14, R55, R13, 0x1 ;  /* 0x0000000d370e7211 */ /* 0x000fc600078e08ff */
[----:B------:R1:W-:Y:S04]  /*d180*/  STL.64 [R1+0x48], R30 ;  /* 0x0000481e01007387 */ /* 0x0003e80000100a00 */
[----:B------:R2:W-:Y:S01]  /*d190*/  STL.64 [R1+0x40], R28 ;  /* 0x0000401c01007387 */ /* 0x0005e20000100a00 */
[-C--:B0-----:R-:W-:Y:S02]  /*d1a0*/  LEA R48, P3, R4, R0.reuse, 0x1 ;  /* 0x0000000004307211 */ /* 0x081fe400078608ff */
[----:B-1----:R-:W-:Y:S02]  /*d1b0*/  LEA R30, P4, R8, R0, 0x1 ;  /* 0x00000000081e7211 */ /* 0x002fe400078808ff */
[----:B------:R-:W-:Y:S02]  /*d1c0*/  LEA.HI.X.SX32 R49, R4, R2, 0x1, P3 ;  /* 0x0000000204317211 */ /* 0x000fe400018f0eff */
[----:B--2---:R-:W-:Y:S01]  /*d1d0*/  LEA R28, P5, R21, R0, 0x1 ;  /* 0x00000000151c7211 */ /* 0x004fe200078a08ff */
[----:B------:R-:W-:Y:S01]  /*d1e0*/  IMAD R3, R55, 0x2, R14 ;  /* 0x0000000237037824 */ /* 0x000fe200078e020e */
[----:B------:R-:W-:-:S02]  /*d1f0*/  LEA.HI.X.SX32 R31, R8, R2, 0x1, P4 ;  /* 0x00000002081f7211 */ /* 0x000fc400020f0eff */
[----:B------:R-:W-:Y:S01]  /*d200*/  LEA.HI.X.SX32 R29, R21, R2, 0x1, P5 ;  /* 0x00000002151d7211 */ /* 0x000fe200028f0eff */
[----:B------:R-:W-:Y:S01]  /*d210*/  STL.64 [R1+0x38], R48 ;  /* 0x0000383001007387 */ /* 0x000fe20000100a00 */
[C---:B------:R-:W-:Y:S01]  /*d220*/  LEA R22, P5, R20.reuse, R0, 0x1 ;  /* 0x0000000014167211 */ /* 0x040fe200078a08ff */
[----:B------:R-:W-:Y:S02]  /*d230*/  IMAD R4, R55, 0x2, R3 ;  /* 0x0000000237047824 */ /* 0x000fe400078e0203 */
[----:B------:R0:W-:Y:S01]  /*d240*/  STL.64 [R1+0x30], R30 ;  /* 0x0000301e01007387 */ /* 0x0001e20000100a00 */
[----:B------:R-:W-:-:S03]  /*d250*/  LEA.HI.X.SX32 R23, R20, R2, 0x1, P5 ;  /* 0x0000000214177211 */ /* 0x000fc600028f0eff */
[----:B------:R1:W-:Y:S01]  /*d260*/  STL.64 [R1+0x28], R28 ;  /* 0x0000281c01007387 */ /* 0x0003e20000100a00 */
[----:B------:R-:W-:Y:S01]  /*d270*/  IMAD R8, R55, 0x2, R4 ;  /* 0x0000000237087824 */ /* 0x000fe200078e0204 */
[CC--:B0-----:R-:W-:Y:S02]  /*d280*/  LEA R30, P3, R15.reuse, R0.reuse, 0x1 ;  /* 0x000000000f1e7211 */ /* 0x0c1fe400078608ff */
[C---:B-1----:R-:W-:Y:S02]  /*d290*/  LEA R28, P4, R16.reuse, R0, 0x1 ;  /* 0x00000000101c7211 */ /* 0x042fe400078808ff */
[-C--:B------:R-:W-:Y:S01]  /*d2a0*/  LEA.HI.X.SX32 R31, R15, R2.reuse, 0x1, P3 ;  /* 0x000000020f1f7211 */ /* 0x080fe200018f0eff */
[----:B------:R0:W-:Y:S01]  /*d2b0*/  STL.64 [R1+0x10], R22 ;  /* 0x0000101601007387 */ /* 0x0001e20000100a00 */
[----:B------:R-:W-:Y:S02]  /*d2c0*/  LEA.HI.X.SX32 R29, R16, R2, 0x1, P4 ;  /* 0x00000002101d7211 */ /* 0x000fe400020f0eff */
[C---:B------:R-:W-:Y:S01]  /*d2d0*/  LEA R60, P5, R14.reuse, R0, 0x1 ;  /* 0x000000000e3c7211 */ /* 0x040fe200078a08ff */
[----:B------:R1:W-:Y:S04]  /*d2e0*/  STL.64 [R1+0x20], R30 ;  /* 0x0000201e01007387 */ /* 0x0003e80000100a00 */
[----:B------:R2:W-:Y:S01]  /*d2f0*/  STL.64 [R1+0x18], R28 ;  /* 0x0000181c01007387 */ /* 0x0005e20000100a00 */
[----:B0-----:R-:W-:Y:S01]  /*d300*/  IMAD R23, R55, 0x2, R8 ;  /* 0x0000000237177824 */ /* 0x001fe200078e0208 */
[----:B------:R-:W-:-:S02]  /*d310*/  LEA.HI.X.SX32 R61, R14, R2, 0x1, P5 ;  /* 0x000000020e3d7211 */ /* 0x000fc400028f0eff */
[CC--:B-1----:R-:W-:Y:S02]  /*d320*/  LEA R30, P3, R12.reuse, R0.reuse, 0x1 ;  /* 0x000000000c1e7211 */ /* 0x0c2fe400078608ff */
[----:B------:R-:W-:Y:S02]  /*d330*/  LEA R24, R55, R23, 0x1 ;  /* 0x0000001737187211 */ /* 0x000fe400078e08ff */
[C---:B--2---:R-:W-:Y:S02]  /*d340*/  LEA R28, P4, R13.reuse, R0, 0x1 ;  /* 0x000000000d1c7211 */ /* 0x044fe400078808ff */
[-C--:B------:R-:W-:Y:S02]  /*d350*/  LEA.HI.X.SX32 R31, R12, R2.reuse, 0x1, P3 ;  /* 0x000000020c1f7211 */ /* 0x080fe400018f0eff */
[----:B------:R-:W-:Y:S02]  /*d360*/  LEA.HI.X.SX32 R29, R13, R2, 0x1, P4 ;  /* 0x000000020d1d7211 */ /* 0x000fe400020f0eff */
[-C--:B------:R-:W-:Y:S01]  /*d370*/  LEA R12, P3, R3, R0.reuse, 0x1 ;  /* 0x00000000030c7211 */ /* 0x080fe200078608ff */
[----:B------:R-:W-:Y:S01]  /*d380*/  IMAD R16, R55, 0x2, R24 ;  /* 0x0000000237107824 */ /* 0x000fe200078e0218 */
[-C--:B------:R-:W-:Y:S01]  /*d390*/  LEA R14, P4, R4, R0.reuse, 0x1 ;  /* 0x00000000040e7211 */ /* 0x080fe200078808ff */
[----:B------:R-:W-:Y:S01]  /*d3a0*/  STL.64 [R1+0x240], R60 ;  /* 0x0002403c01007387 */ /* 0x000fe20000100a00 */
[----:B------:R-:W-:-:S02]  /*d3b0*/  LEA R20, P5, R8, R0, 0x1 ;  /* 0x0000000008147211 */ /* 0x000fc400078a08ff */
[-C--:B------:R-:W-:Y:S01]  /*d3c0*/  LEA.HI.X.SX32 R13, R3, R2.reuse, 0x1, P3 ;  /* 0x00000002030d7211 */ /* 0x080fe200018f0eff */
[----:B------:R0:W-:Y:S01]  /*d3d0*/  STL.64 [R1+0x8], R30 ;  /* 0x0000081e01007387 */ /* 0x0001e20000100a00 */
[----:B------:R-:W-:Y:S02]  /*d3e0*/  LEA.HI.X.SX32 R15, R4, R2, 0x1, P4 ;  /* 0x00000002040f7211 */ /* 0x000fe400020f0eff */
[C---:B------:R-:W-:Y:S01]  /*d3f0*/  LEA R22, P3, R23.reuse, R0, 0x1 ;  /* 0x0000000017167211 */ /* 0x040fe200078608ff */
[----:B------:R1:W-:Y:S01]  /*d400*/  STL.64 [R1], R28 ;  /* 0x0000001c01007387 */ /* 0x0003e20000100a00 */
[-C--:B------:R-:W-:Y:S02]  /*d410*/  LEA.HI.X.SX32 R21, R8, R2.reuse, 0x1, P5 ;  /* 0x0000000208157211 */ /* 0x080fe400028f0eff */
[----:B------:R-:W-:Y:S01]  /*d420*/  LEA.HI.X.SX32 R23, R23, R2, 0x1, P3 ;  /* 0x0000000217177211 */ /* 0x000fe200018f0eff */
[----:B------:R-:W-:Y:S01]  /*d430*/  STL.64 [R1+0x248], R12 ;  /* 0x0002480c01007387 */ /* 0x000fe20000100a00 */
[----:B0-----:R-:W-:-:S02]  /*d440*/  LEA R30, P5, R16, R0, 0x1 ;  /* 0x00000000101e7211 */ /* 0x001fc400078a08ff */
[----:B-1----:R-:W-:Y:S01]  /*d450*/  LEA R28, P4, R24, R0, 0x1 ;  /* 0x00000000181c7211 */ /* 0x002fe200078808ff */
[----:B------:R-:W-:Y:S01]  /*d460*/  STL.64 [R1+0x250], R14 ;  /* 0x0002500e01007387 */ /* 0x000fe20000100a00 */
[-C--:B------:R-:W-:Y:S02]  /*d470*/  LEA.HI.X.SX32 R31, R16, R2.reuse, 0x1, P5 ;  /* 0x00000002101f7211 */ /* 0x080fe400028f0eff */
[----:B------:R-:W-:Y:S01]  /*d480*/  LEA.HI.X.SX32 R29, R24, R2, 0x1, P4 ;  /* 0x00000002181d7211 */ /* 0x000fe200020f0eff */
[----:B------:R-:W-:Y:S01]  /*d490*/  STL.64 [R1+0x258], R20 ;  /* 0x0002581401007387 */ /* 0x000fe20000100a00 */
[----:B------:R-:W-:-:S03]  /*d4a0*/  IMAD R49, R55, 0x2, R16 ;  /* 0x0000000237317824 */ /* 0x000fc600078e0210 */
[----:B------:R-:W-:Y:S04]  /*d4b0*/  STL.64 [R1+0x260], R22 ;  /* 0x0002601601007387 */ /* 0x000fe80000100a00 */
[----:B------:R-:W-:Y:S04]  /*d4c0*/  STL.64 [R1+0x268], R28 ;  /* 0x0002681c01007387 */ /* 0x000fe80000100a00 */
[----:B------:R0:W-:Y:S04]  /*d4d0*/  STL.64 [R1+0x270], R30 ;  /* 0x0002701e01007387 */ /* 0x0001e80000100a00 */
[----:B0-----:R-:W2:Y:S04]  /*d4e0*/  LDL.LU R31, [R1+0x108] ;  /* 0x00010800011f7983 */ /* 0x001ea80000300800 */
[----:B------:R-:W3:Y:S01]  /*d4f0*/  LDL.LU R16, [R1+0x110] ;  /* 0x0001100001107983 */ /* 0x000ee20000300800 */
[----:B------:R-:W-:Y:S01]  /*d500*/  IMAD R4, R55, 0x2, R49 ;  /* 0x0000000237047824 */ /* 0x000fe200078e0231 */
[----:B------:R-:W-:-:S02]  /*d510*/  LEA R48, P3, R49, R0, 0x1 ;  /* 0x0000000031307211 */ /* 0x000fc400078608ff */
[----:B------:R-:W4:Y:S01]  /*d520*/  LDL.LU R60, [R1+0x114] ;  /* 0x00011400013c7983 */ /* 0x000f220000300800 */
[C---:B------:R-:W-:Y:S01]  /*d530*/  IMAD R3, R55.reuse, 0x2, R4 ;  /* 0x0000000237037824 */ /* 0x040fe200078e0204 */
[-C--:B------:R-:W-:Y:S02]  /*d540*/  LEA R50, P4, R4, R0.reuse, 0x1 ;  /* 0x0000000004327211 */ /* 0x080fe400078808ff */
[----:B------:R-:W4:Y:S02]  /*d550*/  LDL.LU R61, [R1+0x118] ;  /* 0x00011800013d7983 */ /* 0x000f240000300800 */
[----:B------:R-:W-:Y:S02]  /*d560*/  LEA R8, R55, R3, 0x1 ;  /* 0x0000000337087211 */ /* 0x000fe400078e08ff */
[-C--:B------:R-:W-:Y:S01]  /*d570*/  LEA R52, P5, R3, R0.reuse, 0x1 ;  /* 0x0000000003347211 */ /* 0x080fe200078a08ff */
[----:B------:R-:W4:Y:S01]  /*d580*/  LDL.LU.64 R28, [R1+0x100] ;  /* 0x00010000011c7983 */ /* 0x000f220000300a00 */
[----:B------:R-:W-:-:S02]  /*d590*/  LEA R54, P6, R8, R0, 0x1 ;  /* 0x0000000008367211 */ /* 0x000fc400078c08ff */
[-C--:B------:R-:W-:Y:S01]  /*d5a0*/  LEA.HI.X.SX32 R49, R49, R2.reuse, 0x1, P3 ;  /* 0x0000000231317211 */ /* 0x080fe200018f0eff */
[----:B------:R-:W4:Y:S01]  /*d5b0*/  LDL.LU.64 R22, [R1+0xf8] ;  /* 0x0000f80001167983 */ /* 0x000f220000300a00 */
[----:B------:R-:W-:Y:S02]  /*d5c0*/  PRMT R5, R5, 0x7632, R5 ;  /* 0x0000763205057816 */ /* 0x000fe40000000005 */
[-C--:B------:R-:W-:Y:S01]  /*d5d0*/  LEA.HI.X.SX32 R51, R4, R2.reuse, 0x1, P4 ;  /* 0x0000000204337211 */ /* 0x080fe200020f0eff */
[----:B------:R0:W-:Y:S01]  /*d5e0*/  STG.E.U16 [R32.64], R25 ;  /* 0x0000001920007986 */ /* 0x0001e2000c101506 */
[----:B------:R-:W-:Y:S02]  /*d5f0*/  PRMT R9, R9, 0x7632, R9 ;  /* 0x0000763209097816 */ /* 0x000fe40000000009 */
[-C--:B------:R-:W-:Y:S01]  /*d600*/  LEA.HI.X.SX32 R53, R3, R2.reuse, 0x1, P5 ;  /* 0x0000000203357211 */ /* 0x080fe200028f0eff */
[----:B------:R-:W4:Y:S01]  /*d610*/  LDL.LU.64 R20, [R1+0xf0] ;  /* 0x0000f00001147983 */ /* 0x000f220000300a00 */
[----:B------:R-:W-:-:S03]  /*d620*/  LEA.HI.X.SX32 R55, R8, R2, 0x1, P6 ;  /* 0x0000000208377211 */ /* 0x000fc600030f0eff */
[----:B------:R1:W-:Y:S01]  /*d630*/  STG.E.U16 [R58.64], R17 ;  /* 0x000000113a007986 */ /* 0x0003e2000c101506 */
[----:B0-----:R-:W-:-:S03]  /*d640*/  PRMT R25, R25, 0x7632, R25 ;  /* 0x0000763219197816 */ /* 0x001fc60000000019 */
[----:B------:R-:W4:Y:S04]  /*d650*/  LDL.LU.64 R14, [R1+0xe8] ;  /* 0x0000e800010e7983 */ /* 0x000f280000300a00 */
[----:B------:R-:W4:Y:S01]  /*d660*/  LDL.LU.64 R12, [R1+0xe0] ;  /* 0x0000e000010c7983 */ /* 0x000f220000300a00 */
[----:B-1----:R-:W-:-:S03]  /*d670*/  PRMT R17, R17, 0x7632, R17 ;  /* 0x0000763211117816 */ /* 0x002fc60000000011 */
[----:B------:R-:W-:Y:S04]  /*d680*/  STL.64 [R1+0x278], R48 ;  /* 0x0002783001007387 */ /* 0x000fe80000100a00 */
[----:B------:R-:W-:Y:S04]  /*d690*/  STG.E.U16 [R56.64], R5 ;  /* 0x0000000538007986 */ /* 0x000fe8000c101506 */
[----:B------:R-:W-:Y:S04]  /*d6a0*/  STL.64 [R1+0x280], R50 ;  /* 0x0002803201007387 */ /* 0x000fe80000100a00 */
[----:B------:R-:W-:Y:S04]  /*d6b0*/  STG.E.U16 [R40.64], R9 ;  /* 0x0000000928007986 */ /* 0x000fe8000c101506 */
[----:B------:R-:W-:Y:S04]  /*d6c0*/  STL.64 [R1+0x288], R52 ;  /* 0x0002883401007387 */ /* 0x000fe80000100a00 */
[----:B------:R-:W-:Y:S04]  /*d6d0*/  STG.E.U16 [R46.64], R25 ;  /* 0x000000192e007986 */ /* 0x000fe8000c101506 */
[----:B------:R-:W-:Y:S04]  /*d6e0*/  STL.64 [R1+0x290], R54 ;  /* 0x0002903601007387 */ /* 0x000fe80000100a00 */
[----:B------:R-:W-:Y:S04]  /*d6f0*/  STG.E.U16 [R42.64], R17 ;  /* 0x000000112a007986 */ /* 0x000fe8000c101506 */
[----:B------:R0:W-:Y:S04]  /*d700*/  STL.64 [R1+0x298], R24 ;  /* 0x0002981801007387 */ /* 0x0001e80000100a00 */
[----:B------:R1:W-:Y:S04]  /*d710*/  STG.E.U16 [R38.64], R6 ;  /* 0x0000000626007986 */ /* 0x0003e8000c101506 */
[----:B------:R0:W-:Y:S04]  /*d720*/  STG.E.U16 [R34.64], R10 ;  /* 0x0000000a22007986 */ /* 0x0001e8000c101506 */
[----:B------:R-:W4:Y:S04]  /*d730*/  LDL.LU.64 R58, [R1+0xd8] ;  /* 0x0000d800013a7983 */ /* 0x000f280000300a00 */
[----:B------:R-:W-:Y:S04]  /*d740*/  STG.E.U16 [R36.64], R26 ;  /* 0x0000001a24007986 */ /* 0x000fe8000c101506 */
[----:B0-----:R-:W4:Y:S01]  /*d750*/  LDL.LU.64 R24, [R1+0xd0] ;  /* 0x0000d00001187983 */ /* 0x001f220000300a00 */
[----:B-1----:R-:W-:-:S02]  /*d760*/  PRMT R6, R6, 0x7632, R6 ;  /* 0x0000763206067816 */ /* 0x002fc40000000006 */
[----:B------:R-:W-:Y:S02]  /*d770*/  PRMT R10, R10, 0x7632, R10 ;  /* 0x000076320a0a7816 */ /* 0x000fe4000000000a */
[----:B------:R-:W-:Y:S02]  /*d780*/  PRMT R3, R11, 0x7632, R3 ;  /* 0x000076320b037816 */ /* 0x000fe40000000003 */
[----:B------:R-:W-:Y:S01]  /*d790*/  PRMT R0, R19, 0x7632, R0 ;  /* 0x0000763213007816 */ /* 0x000fe20000000000 */
[----:B--2---:R-:W0:Y:S04]  /*d7a0*/  LDS.128 R32, [R31] ;  /* 0x000000001f207984 */ /* 0x004e280000000c00 */
[----:B---3--:R1:W2:Y:S04]  /*d7b0*/  LDS.128 R36, [R16] ;  /* 0x0000000010247984 */ /* 0x0082a80000000c00 */
[----:B----4-:R-:W3:Y:S04]  /*d7c0*/  LDS.128 R40, [R60] ;  /* 0x000000003c287984 */ /* 0x010ee80000000c00 */
[----:B-1----:R-:W4:Y:S01]  /*d7d0*/  LDL.LU.64 R16, [R1+0xc8] ;  /* 0x0000c80001107983 */ /* 0x002f220000300a00 */
[----:B------:R-:W-:-:S03]  /*d7e0*/  PRMT R26, R26, 0x7632, R26 ;  /* 0x000076321a1a7816 */ /* 0x000fc6000000001a */
[----:B------:R-:W2:Y:S04]  /*d7f0*/  LDL.LU.64 R54, [R1+0xc0] ;  /* 0x0000c00001367983 */ /* 0x000ea80000300a00 */
[----:B------:R1:W-:Y:S04]  /*d800*/  STG.E.U16 [R44.64], R18 ;  /* 0x000000122c007986 */ /* 0x0003e8000c101506 */
[----:B------:R-:W2:Y:S04]  /*d810*/  LDL.LU.64 R52, [R1+0xb8] ;  /* 0x0000b80001347983 */ /* 0x000ea80000300a00 */
[----:B------:R1:W0:Y:S04]  /*d820*/  LDS.128 R44, [R61] ;  /* 0x000000003d2c7984 */ /* 0x0002280000000c00 */
[----:B------:R-:W2:Y:S01]  /*d830*/  LDL.LU.64 R50, [R1+0xb0] ;  /* 0x0000b00001327983 */ /* 0x000ea20000300a00 */
[----:B-1----:R-:W-:-:S03]  /*d840*/  PRMT R18, R18, 0x7632, R18 ;  /* 0x0000763212127816 */ /* 0x002fc60000000012 */
[----:B------:R-:W3:Y:S04]  /*d850*/  LDL.LU.64 R60, [R1+0x98] ;  /* 0x00009800013c7983 */ /* 0x000ee80000300a00 */
[----:B------:R-:W3:Y:S04]  /*d860*/  LDL.LU.64 R8, [R1+0x90] ;  /* 0x0000900001087983 */ /* 0x000ee80000300a00 */
[----:B------:R-:W3:Y:S04]  /*d870*/  LDL.LU.64 R48, [R1+0x88] ;  /* 0x0000880001307983 */ /* 0x000ee80000300a00 */
[----:B------:R1:W-:Y:S04]  /*d880*/  STG.E.U16 [R28.64], R6 ;  /* 0x000000061c007986 */ /* 0x0003e8000c101506 */
[----:B------:R-:W3:Y:S04]  /*d890*/  LDL.LU.64 R30, [R1+0x80] ;  /* 0x00008000011e7983 */ /* 0x000ee80000300a00 */
[----:B------:R0:W-:Y:S04]  /*d8a0*/  STG.E.U16 [R22.64], R10 ;  /* 0x0000000a16007986 */ /* 0x0001e8000c101506 */
[----:B-1----:R-:W3:Y:S04]  /*d8b0*/  LDL.LU.64 R28, [R1+0x78] ;  /* 0x00007800011c7983 */ /* 0x002ee80000300a00 */
[----:B------:R1:W-:Y:S04]  /*d8c0*/  STG.E.U16 [R20.64], R26 ;  /* 0x0000001a14007986 */ /* 0x0003e8000c101506 */
[----:B0-----:R-:W3:Y:S04]  /*d8d0*/  LDL.LU.64 R22, [R1+0x70] ;  /* 0x0000700001167983 */ /* 0x001ee80000300a00 */
[----:B------:R0:W-:Y:S04]  /*d8e0*/  STG.E.U16 [R14.64], R18 ;  /* 0x000000120e007986 */ /* 0x0001e8000c101506 */
[----:B-1----:R-:W3:Y:S04]  /*d8f0*/  LDL.LU.64 R20, [R1+0x68] ;  /* 0x0000680001147983 */ /* 0x002ee80000300a00 */
[----:B------:R1:W-:Y:S04]  /*d900*/  STG.E.U16 [R12.64], R7 ;  /* 0x000000070c007986 */ /* 0x0003e8000c101506 */
[----:B0-----:R-:W3:Y:S04]  /*d910*/  LDL.LU.64 R14, [R1+0x60] ;  /* 0x00006000010e7983 */ /* 0x001ee80000300a00 */
[----:B------:R0:W-:Y:S04]  /*d920*/  STG.E.U16 [R58.64], R11 ;  /* 0x0000000b3a007986 */ /* 0x0001e8000c101506 */
[----:B-1----:R-:W3:Y:S04]  /*d930*/  LDL.LU.64 R12, [R1+0x58] ;  /* 0x00005800010c7983 */ /* 0x002ee80000300a00 */
[----:B------:R-:W3:Y:S04]  /*d940*/  LDL.LU.64 R56, [R1+0x50] ;  /* 0x0000500001387983 */ /* 0x000ee80000300a00 */
[----:B0-----:R-:W3:Y:S04]  /*d950*/  LDL.LU.64 R10, [R1+0xa0] ;  /* 0x0000a000010a7983 */ /* 0x001ee80000300a00 */
[----:B------:R-:W3:Y:S04]  /*d960*/  LDL.LU.64 R58, [R1+0x48] ;  /* 0x00004800013a7983 */ /* 0x000ee80000300a00 */
[----:B------:R0:W-:Y:S04]  /*d970*/  STG.E.U16 [R24.64], R27 ;  /* 0x0000001b18007986 */ /* 0x0001e8000c101506 */
[----:B0-----:R-:W3:Y:S04]  /*d980*/  LDL.LU.64 R24, [R1+0x298] ;  /* 0x0002980001187983 */ /* 0x001ee80000300a00 */
[----:B----4-:R0:W-:Y:S04]  /*d990*/  STG.E.U16 [R16.64], R19 ;  /* 0x0000001310007986 */ /* 0x0101e8000c101506 */
[----:B0-----:R-:W4:Y:S01]  /*d9a0*/  LDL.LU.64 R18, [R1+0xa8] ;  /* 0x0000a80001127983 */ /* 0x001f220000300a00 */
[----:B------:R-:W-:-:S02]  /*d9b0*/  PRMT R4, R7, 0x7632, R4 ;  /* 0x0000763207047816 */ /* 0x000fc40000000004 */
[----:B------:R-:W-:Y:S01]  /*d9c0*/  PRMT R2, R27, 0x7632, R2 ;  /* 0x000076321b027816 */ /* 0x000fe20000000002 */
[----:B------:R-:W3:Y:S04]  /*d9d0*/  LDL.LU.64 R16, [R1+0x40] ;  /* 0x0000400001107983 */ /* 0x000ee80000300a00 */
[----:B--2---:R0:W-:Y:S04]  /*d9e0*/  STG.E.U16 [R54.64], R4 ;  /* 0x0000000436007986 */ /* 0x0041e8000c101506 */
[----:B------:R1:W-:Y:S04]  /*d9f0*/  STG.E.U16 [R52.64], R3 ;  /* 0x0000000334007986 */ /* 0x0003e8000c101506 */
[----:B------:R2:W-:Y:S04]  /*da00*/  STG.E.U16 [R50.64], R2 ;  /* 0x0000000232007986 */ /* 0x0005e8000c101506 */
[----:B0-----:R-:W3:Y:S04]  /*da10*/  LDL.LU.64 R54, [R1+0x290] ;  /* 0x0002900001367983 */ /* 0x001ee80000300a00 */
[----:B-1----:R-:W3:Y:S04]  /*da20*/  LDL.LU.64 R52, [R1+0x288] ;  /* 0x0002880001347983 */ /* 0x002ee80000300a00 */
[----:B--2---:R-:W2:Y:S04]  /*da30*/  LDL.LU.64 R50, [R1+0x280] ;  /* 0x0002800001327983 */ /* 0x004ea80000300a00 */
[----:B----4-:R-:W-:Y:S04]  /*da40*/  STG.E.U16 [R18.64], R0 ;  /* 0x0000000012007986 */ /* 0x010fe8000c101506 */
[----:B---3--:R-:W-:Y:S04]  /*da50*/  STG.E.U16 [R10.64], R32 ;  /* 0x000000200a007986 */ /* 0x008fe8000c101506 */
[----:B------:R0:W-:Y:S04]  /*da60*/  STG.E.U16 [R60.64], R36 ;  /* 0x000000243c007986 */ /* 0x0001e8000c101506 */
[----:B0-----:R-:W3:Y:S01]  /*da70*/  LDL.LU.64 R60, [R1+0x38] ;  /* 0x00003800013c7983 */ /* 0x001ee20000300a00 */
[----:B------:R-:W-:-:S02]  /*da80*/  PRMT R32, R32, 0x7632, R32 ;  /* 0x0000763220207816 */ /* 0x000fc40000000020 */
[----:B------:R-:W-:Y:S01]  /*da90*/  PRMT R36, R36, 0x7632, R36 ;  /* 0x0000763224247816 */ /* 0x000fe20000000024 */
[----:B------:R0:W-:Y:S04]  /*daa0*/  STG.E.U16 [R8.64], R40 ;  /* 0x0000002808007986 */ /* 0x0001e8000c101506 */
[----:B------:R-:W4:Y:S04]  /*dab0*/  LDL.LU.64 R18, [R1+0x10] ;  /* 0x0000100001127983 */ /* 0x000f280000300a00 */
[----:B------:R1:W-:Y:S01]  /*dac0*/  STG.E.U16 [R48.64], R44 ;  /* 0x0000002c30007986 */ /* 0x0003e2000c101506 */
[----:B0-----:R-:W-:-:S03]  /*dad0*/  PRMT R40, R40, 0x7632, R40 ;  /* 0x0000763228287816 */ /* 0x001fc60000000028 */
[----:B------:R-:W2:Y:S04]  /*dae0*/  LDL.LU.64 R10, [R1+0x8] ;  /* 0x00000800010a7983 */ /* 0x000ea80000300a00 */
[----:B------:R-:W2:Y:S01]  /*daf0*/  LDL.LU.64 R8, [R1] ;  /* 0x0000000001087983 */ /* 0x000ea20000300a00 */
[----:B-1----:R-:W-:-:S03]  /*db00*/  PRMT R44, R44, 0x7632, R44 ;  /* 0x000076322c2c7816 */ /* 0x002fc6000000002c */
[----:B------:R-:W2:Y:S04]  /*db10*/  LDL.LU.64 R48, [R1+0x278] ;  /* 0x0002780001307983 */ /* 0x000ea80000300a00 */
[----:B------:R0:W-:Y:S04]  /*db20*/  STG.E.U16 [R30.64], R32 ;  /* 0x000000201e007986 */ /* 0x0001e8000c101506 */
[----:B------:R1:W-:Y:S04]  /*db30*/  STG.E.U16 [R28.64], R36 ;  /* 0x000000241c007986 */ /* 0x0003e8000c101506 */
[----:B------:R1:W-:Y:S04]  /*db40*/  STG.E.U16 [R22.64], R40 ;  /* 0x0000002816007986 */ /* 0x0003e8000c101506 */
[----:B0-----:R-:W2:Y:S04]  /*db50*/  LDL.LU.64 R30, [R1+0x270] ;  /* 0x00027000011e7983 */ /* 0x001ea80000300a00 */
[----:B-1----:R-:W2:Y:S01]  /*db60*/  LDL.LU.64 R28, [R1+0x268] ;  /* 0x00026800011c7983 */ /* 0x002ea20000300a00 */
[----:B------:R-:W-:-:S03]  /*db70*/  PRMT R0, R33, 0x7632, R0 ;  /* 0x0000763221007816 */ /* 0x000fc60000000000 */
        /* <DEDUP_REMOVED lines=9> */
[----:B------:R-:W2:Y:S04]  /*dc10*/  LDL.LU.64 R32, [R1+0x18] ;  /* 0x0000180001207983 */ /* 0x000ea80000300a00 */
[----:B------:R1:W-:Y:S04]  /*dc20*/  STG.E.U16 [R58.64], R45 ;  /* 0x0000002d3a007986 */ /* 0x0003e8000c101506 */
[----:B0-----:R-:W2:Y:S01]  /*dc30*/  LDL.LU R57, [R1+0x22c] ;  /* 0x00022c0001397983 */ /* 0x001ea20000300800 */
[----:B------:R-:W-:-:S03]  /*dc40*/  PRMT R3, R41, 0x7632, R3 ;  /* 0x0000763229037816 */ /* 0x000fc60000000003 */
[----:B------:R0:W-:Y:S04]  /*dc50*/  STG.E.U16 [R16.64], R0 ;  /* 0x0000000010007986 */ /* 0x0001e8000c101506 */
[----:B-1----:R-:W2:Y:S01]  /*dc60*/  LDL.LU R58, [R1+0x228] ;  /* 0x00022800013a7983 */ /* 0x002ea20000300800 */
[----:B------:R-:W-:-:S03]  /*dc70*/  PRMT R4, R45, 0x7632, R4 ;  /* 0x000076322d047816 */ /* 0x000fc60000000004 */
[----:B------:R-:W2:Y:S04]  /*dc80*/  LDL.LU.64 R36, [R1+0x20] ;  /* 0x0000200001247983 */ /* 0x000ea80000300a00 */
[----:B------:R-:W2:Y:S04]  /*dc90*/  LDL.LU R59, [R1+0x238] ;  /* 0x00023800013b7983 */ /* 0x000ea80000300800 */
[----:B0-----:R-:W2:Y:S04]  /*dca0*/  LDL.LU R16, [R1+0x230] ;  /* 0x0002300001107983 */ /* 0x001ea80000300800 */
[----:B------:R-:W2:Y:S04]  /*dcb0*/  LDL.LU.64 R40, [R1+0x28] ;  /* 0x0000280001287983 */ /* 0x000ea80000300a00 */
[----:B------:R-:W2:Y:S04]  /*dcc0*/  LDL.LU.64 R44, [R1+0x30] ;  /* 0x00003000012c7983 */ /* 0x000ea80000300a00 */
[----:B---3--:R0:W-:Y:S04]  /*dcd0*/  STG.E.U16 [R60.64], R2 ;  /* 0x000000023c007986 */ /* 0x0081e8000c101506 */
[----:B0-----:R-:W3:Y:S01]  /*dce0*/  LDL.LU.64 R60, [R1+0x240] ;  /* 0x00024000013c7983 */ /* 0x001ee20000300a00 */
[----:B------:R-:W-:-:S02]  /*dcf0*/  PRMT R5, R34, 0x7632, R5 ;  /* 0x0000763222057816 */ /* 0x000fc40000000005 */
[----:B------:R-:W-:Y:S02]  /*dd00*/  PRMT R0, R38, 0x7632, R0 ;  /* 0x0000763226007816 */ /* 0x000fe40000000000 */
[----:B------:R-:W-:Y:S02]  /*dd10*/  PRMT R6, R42, 0x7632, R6 ;  /* 0x000076322a067816 */ /* 0x000fe40000000006 */
[----:B------:R-:W-:Y:S02]  /*dd20*/  PRMT R7, R46, 0x7632, R7 ;  /* 0x000076322e077816 */ /* 0x000fe40000000007 */
[----:B------:R-:W-:Y:S02]  /*dd30*/  PRMT R24, R35, 0x7632, R24 ;  /* 0x0000763223187816 */ /* 0x000fe40000000018 */
[----:B------:R-:W-:Y:S02]  /*dd40*/  PRMT R25, R39, 0x7632, R25 ;  /* 0x0000763227197816 */ /* 0x000fe40000000019 */
[----:B------:R-:W-:-:S02]  /*dd50*/  PRMT R26, R43, 0x7632, R26 ;  /* 0x000076322b1a7816 */ /* 0x000fc4000000001a */
[----:B------:R-:W-:Y:S01]  /*dd60*/  PRMT R27, R47, 0x7632, R27 ;  /* 0x000076322f1b7816 */ /* 0x000fe2000000001b */
[----:B--2---:R-:W-:Y:S04]  /*dd70*/  STG.E.U16 [R44.64], R3 ;  /* 0x000000032c007986 */ /* 0x004fe8000c101506 */
[----:B------:R-:W-:Y:S04]  /*dd80*/  STG.E.U16 [R40.64], R4 ;  /* 0x0000000428007986 */ /* 0x000fe8000c101506 */
[----:B------:R-:W-:Y:S04]  /*dd90*/  STG.E.U16 [R36.64], R34 ;  /* 0x0000002224007986 */ /* 0x000fe8000c101506 */
[----:B------:R-:W-:Y:S04]  /*dda0*/  STG.E.U16 [R32.64], R38 ;  /* 0x0000002620007986 */ /* 0x000fe8000c101506 */
[----:B----4-:R-:W-:Y:S04]  /*ddb0*/  STG.E.U16 [R18.64], R42 ;  /* 0x0000002a12007986 */ /* 0x010fe8000c101506 */
[----:B------:R-:W-:Y:S04]  /*ddc0*/  STG.E.U16 [R10.64], R46 ;  /* 0x0000002e0a007986 */ /* 0x000fe8000c101506 */
[----:B------:R0:W-:Y:S04]  /*ddd0*/  STG.E.U16 [R8.64], R5 ;  /* 0x0000000508007986 */ /* 0x0001e8000c101506 */
[----:B0-----:R-:W0:Y:S01]  /*dde0*/  S2R R8, SR_TID.X ;  /* 0x0000000000087919 */ /* 0x001e220000002100 */
[----:B------:R-:W-:-:S05]  /*ddf0*/  FSEL R2, R58, -INF , P2 ;  /* 0xff8000003a027808 */ /* 0x000fca0001000000 */
[----:B------:R-:W-:Y:S02]  /*de00*/  FFMA R5, R2, 0.69314718246459960938, R16 ;  /* 0x3f31721802057823 */ /* 0x000fe40000000010 */
[----:B0-----:R-:W-:Y:S01]  /*de10*/  IMAD.SHL.U32 R8, R8, 0x2, RZ ;  /* 0x0000000208087824 */ /* 0x001fe200078e00ff */
[----:B---3--:R0:W-:Y:S04]  /*de20*/  STG.E.U16 [R60.64], R0 ;  /* 0x000000003c007986 */ /* 0x0081e8000c101506 */
[----:B------:R1:W-:Y:S04]  /*de30*/  STG.E.U16 [R12.64], R6 ;  /* 0x000000060c007986 */ /* 0x0003e8000c101506 */
        /* <DEDUP_REMOVED lines=8> */
[----:B------:R1:W-:Y:S01]  /*dec0*/  STG.E.U16 [R54.64], R27 ;  /* 0x0000001b36007986 */ /* 0x0003e2000c101506 */
[----:B0-----:R-:W-:-:S05]  /*ded0*/  FSEL R0, R57, -INF , P0 ;  /* 0xff80000039007808 */ /* 0x001fca0000000000 */
[----:B------:R-:W-:Y:S01]  /*dee0*/  FFMA R4, R0, 0.69314718246459960938, R59 ;  /* 0x3f31721800047823 */ /* 0x000fe2000000003b */
[----:B------:R-:W-:Y:S01]  /*def0*/  LOP3.LUT R0, R8, 0x3f8, RZ, 0xc0, !PT ;  /* 0x000003f808007812 */ /* 0x000fe200078ec0ff */
[----:B------:R-:W-:Y:S06]  /*df00*/  BAR.SYNC.DEFER_BLOCKING 0x0 ;  /* 0x0000000000007b1d */ /* 0x000fec0000010000 */
[----:B------:R1:W-:Y:S04]  /*df10*/  STS.64 [R0], R4 ;  /* 0x0000000400007388 */ /* 0x0003e80000000a00 */
[----:B------:R-:W-:Y:S06]  /*df20*/  BAR.SYNC.DEFER_BLOCKING 0x0 ;  /* 0x0000000000007b1d */ /* 0x000fec0000010000 */
[----:B------:R-:W-:Y:S05]  /*df30*/  @P1 EXIT ;  /* 0x000000000000194d */ /* 0x000fea0003800000 */
[----:B-1----:R-:W2:Y:S04]  /*df40*/  LDL.LU R59, [R1+0x11c] ;  /* 0x00011c00013b7983 */ /* 0x002ea80000300800 */
[----:B------:R-:W0:Y:S04]  /*df50*/  S2R R58, SR_CTAID.X ;  /* 0x00000000003a7919 */ /* 0x000e280000002500 */
[----:B------:R-:W0:Y:S04]  /*df60*/  S2R R16, SR_TID.X ;  /* 0x0000000000107919 */ /* 0x000e280000002100 */
[----:B------:R-:W1:Y:S01]  /*df70*/  S2R R8, SR_CTAID.Y ;  /* 0x0000000000087919 */ /* 0x000e620000002600 */
[----:B0-----:R-:W-:Y:S01]  /*df80*/  PRMT R16, R16, 0x6540, R58 ;  /* 0x0000654010107816 */ /* 0x001fe2000000003a */
[----:B-1----:R-:W-:-:S04]  /*df90*/  IMAD R0, R8, c[0x0][0x1cc], RZ ;  /* 0x0000730008007a24 */ /* 0x002fc800078e02ff */
[----:B------:R-:W-:Y:S02]  /*dfa0*/  IMAD.SHL.U32 R3, R16, 0x4, RZ ;  /* 0x0000000410037824 */ /* 0x000fe400078e00ff */
[----:B------:R-:W-:Y:S02]  /*dfb0*/  IMAD.SHL.U32 R2, R0, 0x4, RZ ;  /* 0x0000000400027824 */ /* 0x000fe400078e00ff */
[----:B------:R-:W-:-:S03]  /*dfc0*/  IMAD.HI R5, R16, 0x4, RZ ;  /* 0x0000000410057827 */ /* 0x000fc600078e02ff */
[----:B------:R-:W-:Y:S01]  /*dfd0*/  IADD3 R2, P0, P1, R3, c[0x0][0x180], R2 ;  /* 0x0000600003027a10 */ /* 0x000fe2000791e002 */
[----:B------:R-:W-:-:S05]  /*dfe0*/  IMAD.HI R0, R0, 0x4, RZ ;  /* 0x0000000400007827 */ /* 0x000fca00078e02ff */
[----:B------:R-:W-:Y:S01]  /*dff0*/  IADD3.X R3, R5, c[0x0][0x184], R0, P0, P1 ;  /* 0x0000610005037a10 */ /* 0x000fe200007e2400 */
[----:B--2---:R-:W0:Y:S04]  /*e000*/  LDS R7, [R59] ;  /* 0x000000003b077984 */ /* 0x004e280000000800 */
[----:B0-----:R-:W-:Y:S01]  /*e010*/  STG.E [R2.64], R7 ;  /* 0x0000000702007986 */ /* 0x001fe2000c101906 */
[----:B------:R-:W-:Y:S05]  /*e020*/  EXIT ;  /* 0x000000000000794d */ /* 0x000fea0003800000 */
.L_x_3:
[----:B------:R-:W-:-:S00]  /*e030*/  BRA `(.L_x_3) ;  /* 0xfffffff000007947 */ /* 0x000fc0000383ffff */
[----:B------:R-:W-:-:S00]  /*e040*/  NOP ;  /* 0x0000000000007918 */ /* 0x000fc00000000000 */
        /* <DEDUP_REMOVED lines=11> */
.L_x_4:


//--------------------- .nv.global.init           --------------------------
	.section	.nv.global.init,"aw",@progbits
.nv.global.init:
	.type		_$_str,@object
	.size		_$_str,(.L_0 - _$_str)
_$_str:
        /*0000*/ 	.byte	0x5f, 0x5f, 0x43, 0x55, 0x44, 0x41, 0x5f, 0x46, 0x54, 0x5a, 0x00
.L_0:


//--------------------- .nv.shared.attn_fwd       --------------------------
	.section	.nv.shared.attn_fwd,"aw",@nobits
	.sectionflags	@""
	.align	16
